//
// Generated by NVIDIA NVVM Compiler
//
// Compiler Build ID: CL-36424714
// Cuda compilation tools, release 13.0, V13.0.88
// Based on NVVM 20.0.0
//

.version 9.0
.target sm_100
.address_size 64

	// .globl	_Z14delta_steppingPiS_S_S_S_S_S_S_S_
// _ZZ14delta_steppingPiS_S_S_S_S_S_S_S_E2id has been demoted
// _ZZ14delta_steppingPiS_S_S_S_S_S_S_S_E11maxBucketId has been demoted
// _ZZ14delta_steppingPiS_S_S_S_S_S_S_S_E15bucketNowIsNull_$_0 has been demoted

.visible .entry _Z14delta_steppingPiS_S_S_S_S_S_S_S_(
	.param .u64 .ptr .align 1 _Z14delta_steppingPiS_S_S_S_S_S_S_S__param_0,
	.param .u64 .ptr .align 1 _Z14delta_steppingPiS_S_S_S_S_S_S_S__param_1,
	.param .u64 .ptr .align 1 _Z14delta_steppingPiS_S_S_S_S_S_S_S__param_2,
	.param .u64 .ptr .align 1 _Z14delta_steppingPiS_S_S_S_S_S_S_S__param_3,
	.param .u64 .ptr .align 1 _Z14delta_steppingPiS_S_S_S_S_S_S_S__param_4,
	.param .u64 .ptr .align 1 _Z14delta_steppingPiS_S_S_S_S_S_S_S__param_5,
	.param .u64 .ptr .align 1 _Z14delta_steppingPiS_S_S_S_S_S_S_S__param_6,
	.param .u64 .ptr .align 1 _Z14delta_steppingPiS_S_S_S_S_S_S_S__param_7,
	.param .u64 .ptr .align 1 _Z14delta_steppingPiS_S_S_S_S_S_S_S__param_8
)
{
	.reg .pred 	%p<58>;
	.reg .b32 	%r<218>;
	.reg .b64 	%rd<113>;
	// demoted variable
	.shared .align 4 .b8 _ZZ14delta_steppingPiS_S_S_S_S_S_S_S_E2id[4];
	// demoted variable
	.shared .align 4 .b8 _ZZ14delta_steppingPiS_S_S_S_S_S_S_S_E11maxBucketId[4];
	// demoted variable
	.shared .align 4 .u32 _ZZ14delta_steppingPiS_S_S_S_S_S_S_S_E15bucketNowIsNull_$_0;
	ld.param.u64 	%rd41, [_Z14delta_steppingPiS_S_S_S_S_S_S_S__param_0];
	ld.param.u64 	%rd42, [_Z14delta_steppingPiS_S_S_S_S_S_S_S__param_1];
	ld.param.u64 	%rd43, [_Z14delta_steppingPiS_S_S_S_S_S_S_S__param_2];
	ld.param.u64 	%rd44, [_Z14delta_steppingPiS_S_S_S_S_S_S_S__param_3];
	ld.param.u64 	%rd45, [_Z14delta_steppingPiS_S_S_S_S_S_S_S__param_4];
	ld.param.u64 	%rd46, [_Z14delta_steppingPiS_S_S_S_S_S_S_S__param_5];
	ld.param.u64 	%rd47, [_Z14delta_steppingPiS_S_S_S_S_S_S_S__param_6];
	ld.param.u64 	%rd48, [_Z14delta_steppingPiS_S_S_S_S_S_S_S__param_7];
	ld.param.u64 	%rd49, [_Z14delta_steppingPiS_S_S_S_S_S_S_S__param_8];
	cvta.to.global.u64 	%rd1, %rd42;
	cvta.to.global.u64 	%rd2, %rd43;
	cvta.to.global.u64 	%rd3, %rd41;
	cvta.to.global.u64 	%rd4, %rd49;
	cvta.to.global.u64 	%rd5, %rd45;
	cvta.to.global.u64 	%rd6, %rd46;
	cvta.to.global.u64 	%rd7, %rd47;
	cvta.to.global.u64 	%rd8, %rd48;
	cvta.to.global.u64 	%rd50, %rd44;
	mov.u32 	%r1, %tid.z;
	mov.u32 	%r2, %ntid.x;
	mov.u32 	%r3, %ntid.y;
	mov.u32 	%r4, %tid.y;
	mov.u32 	%r5, %tid.x;
	mad.lo.s32 	%r75, %r3, %r1, %r4;
	mad.lo.s32 	%r6, %r75, %r2, %r5;
	mov.u32 	%r7, %nctaid.x;
	mov.u32 	%r76, %ctaid.y;
	mov.u32 	%r77, %ctaid.x;
	mad.lo.s32 	%r203, %r7, %r76, %r77;
	mul.lo.s32 	%r78, %r2, %r3;
	mov.u32 	%r9, %ntid.z;
	mul.lo.s32 	%r10, %r78, %r9;
	ld.global.u32 	%r11, [%rd50];
	setp.ge.s32 	%p1, %r203, %r11;
	@%p1 bra 	$L__BB0_80;
	mul.lo.s32 	%r12, %r11, %r203;
	add.s32 	%r79, %r1, %r9;
	mad.lo.s32 	%r80, %r3, %r79, %r4;
	mad.lo.s32 	%r81, %r2, %r80, %r5;
	max.s32 	%r82, %r11, %r81;
	setp.lt.s32 	%p2, %r81, %r11;
	selp.u32 	%r83, 1, 0, %p2;
	add.s32 	%r84, %r81, %r83;
	sub.s32 	%r85, %r82, %r84;
	div.u32 	%r86, %r85, %r10;
	add.s32 	%r13, %r86, %r83;
	add.s32 	%r87, %r13, 1;
	and.b32  	%r14, %r87, 3;
	add.s32 	%r88, %r6, %r12;
	mul.wide.s32 	%rd51, %r88, 4;
	add.s64 	%rd9, %rd8, %rd51;
	add.s64 	%rd10, %rd4, %rd51;
	add.s32 	%r15, %r6, %r10;
	shl.b32 	%r16, %r10, 2;
	cvt.u64.u32 	%rd52, %r16;
	add.s64 	%rd11, %rd9, %rd52;
	add.s64 	%rd12, %rd10, %rd52;
	add.s32 	%r17, %r15, %r10;
	add.s64 	%rd13, %rd11, %rd52;
	add.s32 	%r18, %r17, %r10;
	mov.u32 	%r89, %nctaid.y;
	mul.lo.s32 	%r19, %r7, %r89;
$L__BB0_2:
	setp.ge.s32 	%p3, %r6, %r11;
	mul.lo.s32 	%r21, %r203, %r11;
	@%p3 bra 	$L__BB0_9;
	setp.eq.s32 	%p4, %r14, 0;
	mov.u32 	%r204, %r6;
	@%p4 bra 	$L__BB0_7;
	setp.eq.s32 	%p5, %r14, 1;
	mov.b32 	%r90, -1;
	st.global.u32 	[%rd9], %r90;
	mov.b32 	%r91, 0;
	st.global.u32 	[%rd10], %r91;
	mov.u32 	%r204, %r15;
	@%p5 bra 	$L__BB0_7;
	setp.eq.s32 	%p6, %r14, 2;
	mov.b32 	%r92, -1;
	st.global.u32 	[%rd11], %r92;
	mov.b32 	%r93, 0;
	st.global.u32 	[%rd12], %r93;
	mov.u32 	%r204, %r17;
	@%p6 bra 	$L__BB0_7;
	mov.b32 	%r94, -1;
	st.global.u32 	[%rd13], %r94;
	cvt.u64.u32 	%rd53, %r16;
	add.s64 	%rd54, %rd12, %rd53;
	mov.b32 	%r95, 0;
	st.global.u32 	[%rd54], %r95;
	mov.u32 	%r204, %r18;
$L__BB0_7:
	setp.lt.u32 	%p7, %r13, 3;
	@%p7 bra 	$L__BB0_9;
$L__BB0_8:
	cvt.u64.u32 	%rd55, %r16;
	add.s32 	%r96, %r204, %r12;
	mul.wide.s32 	%rd56, %r96, 4;
	add.s64 	%rd57, %rd8, %rd56;
	mov.b32 	%r97, -1;
	st.global.u32 	[%rd57], %r97;
	add.s64 	%rd58, %rd4, %rd56;
	mov.b32 	%r98, 0;
	st.global.u32 	[%rd58], %r98;
	add.s64 	%rd59, %rd57, %rd55;
	st.global.u32 	[%rd59], %r97;
	add.s64 	%rd60, %rd58, %rd55;
	st.global.u32 	[%rd60], %r98;
	add.s64 	%rd61, %rd59, %rd55;
	st.global.u32 	[%rd61], %r97;
	add.s64 	%rd62, %rd60, %rd55;
	st.global.u32 	[%rd62], %r98;
	add.s64 	%rd63, %rd61, %rd55;
	st.global.u32 	[%rd63], %r97;
	add.s64 	%rd64, %rd62, %rd55;
	st.global.u32 	[%rd64], %r98;
	add.s32 	%r204, %r16, %r204;
	setp.lt.s32 	%p8, %r204, %r11;
	@%p8 bra 	$L__BB0_8;
$L__BB0_9:
	cvt.u64.u32 	%rd65, %r16;
	bar.sync 	0;
	mov.b32 	%r99, 0;
	st.shared.u32 	[_ZZ14delta_steppingPiS_S_S_S_S_S_S_S_E2id], %r99;
	add.s32 	%r100, %r203, %r12;
	mul.wide.s32 	%rd66, %r100, 4;
	add.s64 	%rd67, %rd8, %rd66;
	st.global.u32 	[%rd67], %r99;
	st.shared.u32 	[_ZZ14delta_steppingPiS_S_S_S_S_S_S_S_E11maxBucketId], %r99;
	mov.b32 	%r101, 1;
	st.shared.u32 	[_ZZ14delta_steppingPiS_S_S_S_S_S_S_S_E15bucketNowIsNull_$_0], %r101;
	bar.sync 	0;
	add.s32 	%r102, %r6, %r21;
	mul.wide.s32 	%rd68, %r102, 4;
	add.s64 	%rd14, %rd7, %rd68;
	add.s64 	%rd15, %rd6, %rd68;
	add.s64 	%rd16, %rd14, %rd65;
	add.s64 	%rd17, %rd15, %rd65;
	add.s64 	%rd18, %rd16, %rd65;
	add.s64 	%rd19, %rd17, %rd65;
$L__BB0_10:
	mov.b32 	%r103, 0;
	st.shared.u32 	[_ZZ14delta_steppingPiS_S_S_S_S_S_S_S_E15bucketNowIsNull_$_0], %r103;
	@%p3 bra 	$L__BB0_19;
	ld.shared.u32 	%r25, [_ZZ14delta_steppingPiS_S_S_S_S_S_S_S_E2id];
	mov.u32 	%r206, %r6;
$L__BB0_12:
	add.s32 	%r27, %r206, %r12;
	mul.wide.s32 	%rd69, %r27, 4;
	add.s64 	%rd20, %rd8, %rd69;
	ld.global.u32 	%r104, [%rd20];
	setp.ne.s32 	%p10, %r104, %r25;
	@%p10 bra 	$L__BB0_18;
	mul.wide.s32 	%rd70, %r27, 4;
	add.s64 	%rd71, %rd4, %rd70;
	mov.b32 	%r105, 1;
	st.global.u32 	[%rd71], %r105;
	mov.b32 	%r106, -1;
	st.global.u32 	[%rd20], %r106;
	mul.wide.u32 	%rd72, %r206, 4;
	add.s64 	%rd21, %rd3, %rd72;
	ld.global.u32 	%r208, [%rd21];
	ld.global.u32 	%r209, [%rd21+4];
	setp.ge.s32 	%p11, %r208, %r209;
	@%p11 bra 	$L__BB0_18;
	add.s32 	%r107, %r206, %r21;
	mul.wide.s32 	%rd73, %r107, 4;
	add.s64 	%rd22, %rd6, %rd73;
$L__BB0_15:
	mul.wide.s32 	%rd23, %r208, 4;
	add.s64 	%rd74, %rd2, %rd23;
	ld.global.u32 	%r32, [%rd74];
	ld.global.u32 	%r108, [%rd5];
	setp.gt.s32 	%p12, %r32, %r108;
	@%p12 bra 	$L__BB0_17;
	add.s64 	%rd75, %rd1, %rd23;
	ld.global.u32 	%r109, [%rd75];
	add.s32 	%r110, %r109, %r21;
	mul.wide.s32 	%rd76, %r110, 4;
	add.s64 	%rd77, %rd7, %rd76;
	ld.global.u32 	%r111, [%rd22];
	add.s32 	%r112, %r32, %r111;
	atom.global.min.s32 	%r113, [%rd77], %r112;
	ld.global.u32 	%r209, [%rd21+4];
$L__BB0_17:
	add.s32 	%r208, %r208, 1;
	setp.lt.s32 	%p13, %r208, %r209;
	@%p13 bra 	$L__BB0_15;
$L__BB0_18:
	add.s32 	%r206, %r206, %r10;
	setp.lt.s32 	%p14, %r206, %r11;
	@%p14 bra 	$L__BB0_12;
$L__BB0_19:
	bar.sync 	0;
	@%p3 bra 	$L__BB0_46;
	setp.eq.s32 	%p16, %r14, 0;
	ld.shared.u32 	%r37, [_ZZ14delta_steppingPiS_S_S_S_S_S_S_S_E2id];
	mov.u32 	%r210, %r6;
	@%p16 bra 	$L__BB0_32;
	ld.global.u32 	%r38, [%rd14];
	ld.global.u32 	%r114, [%rd15];
	setp.ge.s32 	%p17, %r38, %r114;
	@%p17 bra 	$L__BB0_24;
	st.global.u32 	[%rd15], %r38;
	ld.global.u32 	%r115, [%rd5];
	div.s32 	%r116, %r38, %r115;
	st.global.u32 	[%rd9], %r116;
	atom.shared.max.s32 	%r117, [_ZZ14delta_steppingPiS_S_S_S_S_S_S_S_E11maxBucketId], %r116;
	setp.ne.s32 	%p18, %r116, %r37;
	@%p18 bra 	$L__BB0_24;
	mov.b32 	%r118, 1;
	st.shared.u32 	[_ZZ14delta_steppingPiS_S_S_S_S_S_S_S_E15bucketNowIsNull_$_0], %r118;
$L__BB0_24:
	setp.eq.s32 	%p19, %r14, 1;
	mov.u32 	%r210, %r15;
	@%p19 bra 	$L__BB0_32;
	ld.global.u32 	%r39, [%rd16];
	ld.global.u32 	%r119, [%rd17];
	setp.ge.s32 	%p20, %r39, %r119;
	@%p20 bra 	$L__BB0_28;
	st.global.u32 	[%rd17], %r39;
	ld.global.u32 	%r120, [%rd5];
	div.s32 	%r121, %r39, %r120;
	st.global.u32 	[%rd11], %r121;
	atom.shared.max.s32 	%r122, [_ZZ14delta_steppingPiS_S_S_S_S_S_S_S_E11maxBucketId], %r121;
	setp.ne.s32 	%p21, %r121, %r37;
	@%p21 bra 	$L__BB0_28;
	mov.b32 	%r123, 1;
	st.shared.u32 	[_ZZ14delta_steppingPiS_S_S_S_S_S_S_S_E15bucketNowIsNull_$_0], %r123;
$L__BB0_28:
	setp.eq.s32 	%p22, %r14, 2;
	mov.u32 	%r210, %r17;
	@%p22 bra 	$L__BB0_32;
	ld.global.u32 	%r40, [%rd18];
	ld.global.u32 	%r124, [%rd19];
	setp.ge.s32 	%p23, %r40, %r124;
	mov.u32 	%r210, %r18;
	@%p23 bra 	$L__BB0_32;
	st.global.u32 	[%rd19], %r40;
	ld.global.u32 	%r125, [%rd5];
	div.s32 	%r126, %r40, %r125;
	st.global.u32 	[%rd13], %r126;
	atom.shared.max.s32 	%r127, [_ZZ14delta_steppingPiS_S_S_S_S_S_S_S_E11maxBucketId], %r126;
	setp.ne.s32 	%p24, %r126, %r37;
	mov.u32 	%r210, %r18;
	@%p24 bra 	$L__BB0_32;
	mov.b32 	%r128, 1;
	st.shared.u32 	[_ZZ14delta_steppingPiS_S_S_S_S_S_S_S_E15bucketNowIsNull_$_0], %r128;
	mov.u32 	%r210, %r18;
$L__BB0_32:
	setp.lt.u32 	%p25, %r13, 3;
	@%p25 bra 	$L__BB0_46;
$L__BB0_33:
	add.s32 	%r129, %r210, %r21;
	mul.wide.s32 	%rd78, %r129, 4;
	add.s64 	%rd24, %rd7, %rd78;
	ld.global.u32 	%r43, [%rd24];
	add.s64 	%rd25, %rd6, %rd78;
	ld.global.u32 	%r130, [%rd25];
	setp.ge.s32 	%p26, %r43, %r130;
	@%p26 bra 	$L__BB0_36;
	st.global.u32 	[%rd25], %r43;
	ld.global.u32 	%r131, [%rd5];
	div.s32 	%r132, %r43, %r131;
	add.s32 	%r133, %r210, %r12;
	mul.wide.s32 	%rd79, %r133, 4;
	add.s64 	%rd80, %rd8, %rd79;
	st.global.u32 	[%rd80], %r132;
	atom.shared.max.s32 	%r134, [_ZZ14delta_steppingPiS_S_S_S_S_S_S_S_E11maxBucketId], %r132;
	setp.ne.s32 	%p27, %r132, %r37;
	@%p27 bra 	$L__BB0_36;
	mov.b32 	%r135, 1;
	st.shared.u32 	[_ZZ14delta_steppingPiS_S_S_S_S_S_S_S_E15bucketNowIsNull_$_0], %r135;
$L__BB0_36:
	cvt.u64.u32 	%rd81, %r16;
	add.s32 	%r44, %r210, %r10;
	add.s64 	%rd26, %rd24, %rd81;
	ld.global.u32 	%r45, [%rd26];
	add.s64 	%rd27, %rd25, %rd81;
	ld.global.u32 	%r136, [%rd27];
	setp.ge.s32 	%p28, %r45, %r136;
	@%p28 bra 	$L__BB0_39;
	st.global.u32 	[%rd27], %r45;
	ld.global.u32 	%r137, [%rd5];
	div.s32 	%r138, %r45, %r137;
	add.s32 	%r139, %r44, %r12;
	mul.wide.s32 	%rd82, %r139, 4;
	add.s64 	%rd83, %rd8, %rd82;
	st.global.u32 	[%rd83], %r138;
	atom.shared.max.s32 	%r140, [_ZZ14delta_steppingPiS_S_S_S_S_S_S_S_E11maxBucketId], %r138;
	setp.ne.s32 	%p29, %r138, %r37;
	@%p29 bra 	$L__BB0_39;
	mov.b32 	%r141, 1;
	st.shared.u32 	[_ZZ14delta_steppingPiS_S_S_S_S_S_S_S_E15bucketNowIsNull_$_0], %r141;
$L__BB0_39:
	cvt.u64.u32 	%rd84, %r16;
	add.s32 	%r46, %r44, %r10;
	add.s64 	%rd28, %rd26, %rd84;
	ld.global.u32 	%r47, [%rd28];
	add.s64 	%rd29, %rd27, %rd84;
	ld.global.u32 	%r142, [%rd29];
	setp.ge.s32 	%p30, %r47, %r142;
	@%p30 bra 	$L__BB0_42;
	st.global.u32 	[%rd29], %r47;
	ld.global.u32 	%r143, [%rd5];
	div.s32 	%r144, %r47, %r143;
	add.s32 	%r145, %r46, %r12;
	mul.wide.s32 	%rd85, %r145, 4;
	add.s64 	%rd86, %rd8, %rd85;
	st.global.u32 	[%rd86], %r144;
	atom.shared.max.s32 	%r146, [_ZZ14delta_steppingPiS_S_S_S_S_S_S_S_E11maxBucketId], %r144;
	setp.ne.s32 	%p31, %r144, %r37;
	@%p31 bra 	$L__BB0_42;
	mov.b32 	%r147, 1;
	st.shared.u32 	[_ZZ14delta_steppingPiS_S_S_S_S_S_S_S_E15bucketNowIsNull_$_0], %r147;
$L__BB0_42:
	cvt.u64.u32 	%rd87, %r16;
	add.s32 	%r48, %r46, %r10;
	add.s64 	%rd88, %rd28, %rd87;
	ld.global.u32 	%r49, [%rd88];
	add.s64 	%rd30, %rd29, %rd87;
	ld.global.u32 	%r148, [%rd30];
	setp.ge.s32 	%p32, %r49, %r148;
	@%p32 bra 	$L__BB0_45;
	st.global.u32 	[%rd30], %r49;
	ld.global.u32 	%r149, [%rd5];
	div.s32 	%r150, %r49, %r149;
	add.s32 	%r151, %r48, %r12;
	mul.wide.s32 	%rd89, %r151, 4;
	add.s64 	%rd90, %rd8, %rd89;
	st.global.u32 	[%rd90], %r150;
	atom.shared.max.s32 	%r152, [_ZZ14delta_steppingPiS_S_S_S_S_S_S_S_E11maxBucketId], %r150;
	setp.ne.s32 	%p33, %r150, %r37;
	@%p33 bra 	$L__BB0_45;
	mov.b32 	%r153, 1;
	st.shared.u32 	[_ZZ14delta_steppingPiS_S_S_S_S_S_S_S_E15bucketNowIsNull_$_0], %r153;
$L__BB0_45:
	add.s32 	%r210, %r48, %r10;
	setp.lt.s32 	%p34, %r210, %r11;
	@%p34 bra 	$L__BB0_33;
$L__BB0_46:
	bar.sync 	0;
	ld.shared.u32 	%r154, [_ZZ14delta_steppingPiS_S_S_S_S_S_S_S_E15bucketNowIsNull_$_0];
	setp.ne.s32 	%p35, %r154, 0;
	@%p35 bra 	$L__BB0_10;
	bar.sync 	0;
	@%p3 bra 	$L__BB0_56;
	mov.u32 	%r212, %r6;
$L__BB0_49:
	add.s32 	%r155, %r212, %r12;
	mul.wide.s32 	%rd91, %r155, 4;
	add.s64 	%rd31, %rd4, %rd91;
	ld.global.u32 	%r156, [%rd31];
	setp.eq.s32 	%p37, %r156, 0;
	@%p37 bra 	$L__BB0_55;
	mov.b32 	%r157, 0;
	st.global.u32 	[%rd31], %r157;
	mul.wide.u32 	%rd92, %r212, 4;
	add.s64 	%rd32, %rd3, %rd92;
	ld.global.u32 	%r214, [%rd32];
	ld.global.u32 	%r215, [%rd32+4];
	setp.ge.s32 	%p38, %r214, %r215;
	@%p38 bra 	$L__BB0_55;
	add.s32 	%r158, %r212, %r21;
	mul.wide.s32 	%rd93, %r158, 4;
	add.s64 	%rd33, %rd6, %rd93;
$L__BB0_52:
	mul.wide.s32 	%rd94, %r214, 4;
	add.s64 	%rd95, %rd2, %rd94;
	ld.global.u32 	%r56, [%rd95];
	ld.global.u32 	%r159, [%rd5];
	setp.le.s32 	%p39, %r56, %r159;
	@%p39 bra 	$L__BB0_54;
	mul.wide.s32 	%rd96, %r214, 4;
	add.s64 	%rd97, %rd1, %rd96;
	ld.global.u32 	%r160, [%rd97];
	add.s32 	%r161, %r160, %r21;
	mul.wide.s32 	%rd98, %r161, 4;
	add.s64 	%rd99, %rd7, %rd98;
	ld.global.u32 	%r162, [%rd33];
	add.s32 	%r163, %r56, %r162;
	atom.global.min.s32 	%r164, [%rd99], %r163;
	ld.global.u32 	%r215, [%rd32+4];
$L__BB0_54:
	add.s32 	%r214, %r214, 1;
	setp.lt.s32 	%p40, %r214, %r215;
	@%p40 bra 	$L__BB0_52;
$L__BB0_55:
	add.s32 	%r212, %r212, %r10;
	setp.lt.s32 	%p41, %r212, %r11;
	@%p41 bra 	$L__BB0_49;
$L__BB0_56:
	bar.sync 	0;
	@%p3 bra 	$L__BB0_76;
	setp.eq.s32 	%p43, %r14, 0;
	mov.u32 	%r216, %r6;
	@%p43 bra 	$L__BB0_66;
	ld.global.u32 	%r61, [%rd14];
	ld.global.u32 	%r165, [%rd15];
	setp.ge.s32 	%p44, %r61, %r165;
	@%p44 bra 	$L__BB0_60;
	st.global.u32 	[%rd15], %r61;
	ld.global.u32 	%r166, [%rd5];
	div.s32 	%r167, %r61, %r166;
	st.global.u32 	[%rd9], %r167;
	atom.shared.max.s32 	%r168, [_ZZ14delta_steppingPiS_S_S_S_S_S_S_S_E11maxBucketId], %r167;
$L__BB0_60:
	setp.eq.s32 	%p45, %r14, 1;
	mov.u32 	%r216, %r15;
	@%p45 bra 	$L__BB0_66;
	ld.global.u32 	%r62, [%rd16];
	ld.global.u32 	%r169, [%rd17];
	setp.ge.s32 	%p46, %r62, %r169;
	@%p46 bra 	$L__BB0_63;
	st.global.u32 	[%rd17], %r62;
	ld.global.u32 	%r170, [%rd5];
	div.s32 	%r171, %r62, %r170;
	st.global.u32 	[%rd11], %r171;
	atom.shared.max.s32 	%r172, [_ZZ14delta_steppingPiS_S_S_S_S_S_S_S_E11maxBucketId], %r171;
$L__BB0_63:
	setp.eq.s32 	%p47, %r14, 2;
	mov.u32 	%r216, %r17;
	@%p47 bra 	$L__BB0_66;
	ld.global.u32 	%r63, [%rd18];
	ld.global.u32 	%r173, [%rd19];
	setp.ge.s32 	%p48, %r63, %r173;
	mov.u32 	%r216, %r18;
	@%p48 bra 	$L__BB0_66;
	st.global.u32 	[%rd19], %r63;
	ld.global.u32 	%r174, [%rd5];
	div.s32 	%r175, %r63, %r174;
	st.global.u32 	[%rd13], %r175;
	atom.shared.max.s32 	%r176, [_ZZ14delta_steppingPiS_S_S_S_S_S_S_S_E11maxBucketId], %r175;
	mov.u32 	%r216, %r18;
$L__BB0_66:
	setp.lt.u32 	%p49, %r13, 3;
	@%p49 bra 	$L__BB0_76;
$L__BB0_67:
	add.s32 	%r177, %r216, %r21;
	mul.wide.s32 	%rd100, %r177, 4;
	add.s64 	%rd34, %rd7, %rd100;
	ld.global.u32 	%r66, [%rd34];
	add.s64 	%rd35, %rd6, %rd100;
	ld.global.u32 	%r178, [%rd35];
	setp.ge.s32 	%p50, %r66, %r178;
	@%p50 bra 	$L__BB0_69;
	st.global.u32 	[%rd35], %r66;
	ld.global.u32 	%r179, [%rd5];
	div.s32 	%r180, %r66, %r179;
	add.s32 	%r181, %r216, %r12;
	mul.wide.s32 	%rd101, %r181, 4;
	add.s64 	%rd102, %rd8, %rd101;
	st.global.u32 	[%rd102], %r180;
	atom.shared.max.s32 	%r182, [_ZZ14delta_steppingPiS_S_S_S_S_S_S_S_E11maxBucketId], %r180;
$L__BB0_69:
	cvt.u64.u32 	%rd103, %r16;
	add.s32 	%r67, %r216, %r10;
	add.s64 	%rd36, %rd34, %rd103;
	ld.global.u32 	%r68, [%rd36];
	add.s64 	%rd37, %rd35, %rd103;
	ld.global.u32 	%r183, [%rd37];
	setp.ge.s32 	%p51, %r68, %r183;
	@%p51 bra 	$L__BB0_71;
	st.global.u32 	[%rd37], %r68;
	ld.global.u32 	%r184, [%rd5];
	div.s32 	%r185, %r68, %r184;
	add.s32 	%r186, %r67, %r12;
	mul.wide.s32 	%rd104, %r186, 4;
	add.s64 	%rd105, %rd8, %rd104;
	st.global.u32 	[%rd105], %r185;
	atom.shared.max.s32 	%r187, [_ZZ14delta_steppingPiS_S_S_S_S_S_S_S_E11maxBucketId], %r185;
$L__BB0_71:
	cvt.u64.u32 	%rd106, %r16;
	add.s32 	%r69, %r67, %r10;
	add.s64 	%rd38, %rd36, %rd106;
	ld.global.u32 	%r70, [%rd38];
	add.s64 	%rd39, %rd37, %rd106;
	ld.global.u32 	%r188, [%rd39];
	setp.ge.s32 	%p52, %r70, %r188;
	@%p52 bra 	$L__BB0_73;
	st.global.u32 	[%rd39], %r70;
	ld.global.u32 	%r189, [%rd5];
	div.s32 	%r190, %r70, %r189;
	add.s32 	%r191, %r69, %r12;
	mul.wide.s32 	%rd107, %r191, 4;
	add.s64 	%rd108, %rd8, %rd107;
	st.global.u32 	[%rd108], %r190;
	atom.shared.max.s32 	%r192, [_ZZ14delta_steppingPiS_S_S_S_S_S_S_S_E11maxBucketId], %r190;
$L__BB0_73:
	cvt.u64.u32 	%rd109, %r16;
	add.s32 	%r71, %r69, %r10;
	add.s64 	%rd110, %rd38, %rd109;
	ld.global.u32 	%r72, [%rd110];
	add.s64 	%rd40, %rd39, %rd109;
	ld.global.u32 	%r193, [%rd40];
	setp.ge.s32 	%p53, %r72, %r193;
	@%p53 bra 	$L__BB0_75;
	st.global.u32 	[%rd40], %r72;
	ld.global.u32 	%r194, [%rd5];
	div.s32 	%r195, %r72, %r194;
	add.s32 	%r196, %r71, %r12;
	mul.wide.s32 	%rd111, %r196, 4;
	add.s64 	%rd112, %rd8, %rd111;
	st.global.u32 	[%rd112], %r195;
	atom.shared.max.s32 	%r197, [_ZZ14delta_steppingPiS_S_S_S_S_S_S_S_E11maxBucketId], %r195;
$L__BB0_75:
	add.s32 	%r216, %r71, %r10;
	setp.lt.s32 	%p54, %r216, %r11;
	@%p54 bra 	$L__BB0_67;
$L__BB0_76:
	setp.ne.s32 	%p55, %r6, 0;
	@%p55 bra 	$L__BB0_78;
	mov.u32 	%r198, _ZZ14delta_steppingPiS_S_S_S_S_S_S_S_E2id;
	atom.shared.cta.add.u32 	%r199, [%r198], 1;
	mov.b32 	%r200, 1;
	st.shared.u32 	[_ZZ14delta_steppingPiS_S_S_S_S_S_S_S_E15bucketNowIsNull_$_0], %r200;
$L__BB0_78:
	bar.sync 	0;
	ld.shared.u32 	%r201, [_ZZ14delta_steppingPiS_S_S_S_S_S_S_S_E2id];
	ld.shared.u32 	%r202, [_ZZ14delta_steppingPiS_S_S_S_S_S_S_S_E11maxBucketId];
	setp.le.s32 	%p56, %r201, %r202;
	@%p56 bra 	$L__BB0_10;
	bar.sync 	0;
	add.s32 	%r203, %r203, %r19;
	setp.lt.s32 	%p57, %r203, %r11;
	@%p57 bra 	$L__BB0_2;
$L__BB0_80:
	ret;

}


// ===== COMPILED SASS (sm_100) =====

	.target	sm_100

	.elftype	@"ET_EXEC"


//--------------------- .note.nv.tkinfo           --------------------------
	.section	.note.nv.tkinfo,"",@"SHT_NOTE"
	.sectionflags	@"SHF_NOTE_NV_TKINFO"
	.tkinfo
        /*0018*/ 	.word	0x00000002
        /*0030*/ 	.string	""
        /*0030*/ 	.string	"ptxas"
        /*0030*/ 	.string	"Cuda compilation tools, release 13.0, V13.0.88"
        /*0030*/ 	.string	"Build cuda_13.0.r13.0/compiler.36424714_0"
        /*0030*/ 	.string	"-arch sm_100 -m 64 "



//--------------------- .note.nv.cuinfo           --------------------------
	.section	.note.nv.cuinfo,"",@"SHT_NOTE"
	.sectionflags	@"SHF_NOTE_NV_CUINFO"
        /*0018*/ 	.short	0x0002
        /*001a*/ 	.short	0x0064
        /*001c*/ 	.short	0x0082
	.zero		2


//--------------------- .nv.info                  --------------------------
	.section	.nv.info,"",@"SHT_CUDA_INFO"
	.align	4


	//----- nvinfo : EIATTR_REGCOUNT
	.align		4
        /*0000*/ 	.byte	0x04, 0x2f
        /*0002*/ 	.short	(.L_1 - .L_0)
	.align		4
.L_0:
        /*0004*/ 	.word	index@(_Z14delta_steppingPiS_S_S_S_S_S_S_S_)
        /*0008*/ 	.word	0x00000028


	//----- nvinfo : EIATTR_FRAME_SIZE
	.align		4
.L_1:
        /*000c*/ 	.byte	0x04, 0x11
        /*000e*/ 	.short	(.L_3 - .L_2)
	.align		4
.L_2:
        /*0010*/ 	.word	index@(_Z14delta_steppingPiS_S_S_S_S_S_S_S_)
        /*0014*/ 	.word	0x00000000


	//----- nvinfo : EIATTR_MIN_STACK_SIZE
	.align		4
.L_3:
        /*0018*/ 	.byte	0x04, 0x12
        /*001a*/ 	.short	(.L_5 - .L_4)
	.align		4
.L_4:
        /*001c*/ 	.word	index@(_Z14delta_steppingPiS_S_S_S_S_S_S_S_)
        /*0020*/ 	.word	0x00000000
.L_5:


//--------------------- .nv.compat                --------------------------
	.section	.nv.compat,"",@"SHT_CUDA_COMPAT_INFO"
	.align	4
        /*0000*/ 	.byte	0x02, 0x09, 0x00, 0x00, 0x02, 0x02, 0x01, 0x00, 0x02, 0x05, 0x05, 0x00, 0x03, 0x07, 0x01, 0x01
        /*0010*/ 	.byte	0x02, 0x03, 0x00, 0x00, 0x02, 0x06, 0x01, 0x00, 0x04, 0x0b, 0x08, 0x00, 0x09, 0x00, 0x00, 0x00
        /*0020*/ 	.byte	0x00, 0x00, 0x00, 0x00


//--------------------- .nv.info._Z14delta_steppingPiS_S_S_S_S_S_S_S_ --------------------------
	.section	.nv.info._Z14delta_steppingPiS_S_S_S_S_S_S_S_,"",@"SHT_CUDA_INFO"
	.sectionflags	@""
	.align	4


	//----- nvinfo : EIATTR_CUDA_API_VERSION
	.align		4
        /*0000*/ 	.byte	0x04, 0x37
        /*0002*/ 	.short	(.L_7 - .L_6)
.L_6:
        /*0004*/ 	.word	0x00000082


	//----- nvinfo : EIATTR_KPARAM_INFO
	.align		4
.L_7:
        /*0008*/ 	.byte	0x04, 0x17
        /*000a*/ 	.short	(.L_9 - .L_8)
.L_8:
        /*000c*/ 	.word	0x00000000
        /*0010*/ 	.short	0x0008
        /*0012*/ 	.short	0x0040
        /*0014*/ 	.byte	0x00, 0xf5, 0x21, 0x00


	//----- nvinfo : EIATTR_KPARAM_INFO
	.align		4
.L_9:
        /*0018*/ 	.byte	0x04, 0x17
        /*001a*/ 	.short	(.L_11 - .L_10)
.L_10:
        /*001c*/ 	.word	0x00000000
        /*0020*/ 	.short	0x0007
        /*0022*/ 	.short	0x0038
        /*0024*/ 	.byte	0x00, 0xf5, 0x21, 0x00


	//----- nvinfo : EIATTR_KPARAM_INFO
	.align		4
.L_11:
        /*0028*/ 	.byte	0x04, 0x17
        /*002a*/ 	.short	(.L_13 - .L_12)
.L_12:
        /*002c*/ 	.word	0x00000000
        /*0030*/ 	.short	0x0006
        /*0032*/ 	.short	0x0030
        /*0034*/ 	.byte	0x00, 0xf5, 0x21, 0x00


	//----- nvinfo : EIATTR_KPARAM_INFO
	.align		4
.L_13:
        /*0038*/ 	.byte	0x04, 0x17
        /*003a*/ 	.short	(.L_15 - .L_14)
.L_14:
        /*003c*/ 	.word	0x00000000
        /*0040*/ 	.short	0x0005
        /*0042*/ 	.short	0x0028
        /*0044*/ 	.byte	0x00, 0xf5, 0x21, 0x00


	//----- nvinfo : EIATTR_KPARAM_INFO
	.align		4
.L_15:
        /*0048*/ 	.byte	0x04, 0x17
        /*004a*/ 	.short	(.L_17 - .L_16)
.L_16:
        /*004c*/ 	.word	0x00000000
        /*0050*/ 	.short	0x0004
        /*0052*/ 	.short	0x0020
        /*0054*/ 	.byte	0x00, 0xf5, 0x21, 0x00


	//----- nvinfo : EIATTR_KPARAM_INFO
	.align		4
.L_17:
        /*0058*/ 	.byte	0x04, 0x17
        /*005a*/ 	.short	(.L_19 - .L_18)
.L_18:
        /*005c*/ 	.word	0x00000000
        /*0060*/ 	.short	0x0003
        /*0062*/ 	.short	0x0018
        /*0064*/ 	.byte	0x00, 0xf5, 0x21, 0x00


	//----- nvinfo : EIATTR_KPARAM_INFO
	.align		4
.L_19:
        /*0068*/ 	.byte	0x04, 0x17
        /*006a*/ 	.short	(.L_21 - .L_20)
.L_20:
        /*006c*/ 	.word	0x00000000
        /*0070*/ 	.short	0x0002
        /*0072*/ 	.short	0x0010
        /*0074*/ 	.byte	0x00, 0xf5, 0x21, 0x00


	//----- nvinfo : EIATTR_KPARAM_INFO
	.align		4
.L_21:
        /*0078*/ 	.byte	0x04, 0x17
        /*007a*/ 	.short	(.L_23 - .L_22)
.L_22:
        /*007c*/ 	.word	0x00000000
        /*0080*/ 	.short	0x0001
        /*0082*/ 	.short	0x0008
        /*0084*/ 	.byte	0x00, 0xf5, 0x21, 0x00


	//----- nvinfo : EIATTR_KPARAM_INFO
	.align		4
.L_23:
        /*0088*/ 	.byte	0x04, 0x17
        /*008a*/ 	.short	(.L_25 - .L_24)
.L_24:
        /*008c*/ 	.word	0x00000000
        /*0090*/ 	.short	0x0000
        /*0092*/ 	.short	0x0000
        /*0094*/ 	.byte	0x00, 0xf5, 0x21, 0x00


	//----- nvinfo : EIATTR_SPARSE_MMA_MASK
	.align		4
.L_25:
        /*0098*/ 	.byte	0x03, 0x50
        /*009a*/ 	.short	0x0000


	//----- nvinfo : EIATTR_MAXREG_COUNT
	.align		4
        /*009c*/ 	.byte	0x03, 0x1b
        /*009e*/ 	.short	0x00ff


	//----- nvinfo : EIATTR_NUM_BARRIERS
	.align		4
        /*00a0*/ 	.byte	0x02, 0x4c
        /*00a2*/ 	.byte	0x01
	.zero		1


	//----- nvinfo : EIATTR_MERCURY_ISA_VERSION
	.align		4
        /*00a4*/ 	.byte	0x03, 0x5f
        /*00a6*/ 	.short	0x0101


	//----- nvinfo : EIATTR_INT_WARP_WIDE_INSTR_OFFSETS
	.align		4
        /*00a8*/ 	.byte	0x04, 0x31
        /*00aa*/ 	.short	(.L_27 - .L_26)


	//   ....[0]....
.L_26:
        /*00ac*/ 	.word	0x00000de0


	//   ....[1]....
        /*00b0*/ 	.word	0x00000f90


	//   ....[2]....
        /*00b4*/ 	.word	0x00001100


	//   ....[3]....
        /*00b8*/ 	.word	0x000012c0


	//   ....[4]....
        /*00bc*/ 	.word	0x00001420


	//   ....[5]....
        /*00c0*/ 	.word	0x000015e0


	//   ....[6]....
        /*00c4*/ 	.word	0x000017d0


	//   ....[7]....
        /*00c8*/ 	.word	0x000019f0


	//   ....[8]....
        /*00cc*/ 	.word	0x00001b50


	//   ....[9]....
        /*00d0*/ 	.word	0x00001d80


	//   ....[10]....
        /*00d4*/ 	.word	0x00001ef0


	//   ....[11]....
        /*00d8*/ 	.word	0x00002110


	//   ....[12]....
        /*00dc*/ 	.word	0x00002230


	//   ....[13]....
        /*00e0*/ 	.word	0x00002450


	//   ....[14]....
        /*00e4*/ 	.word	0x000029d0


	//   ....[15]....
        /*00e8*/ 	.word	0x00002bc0


	//   ....[16]....
        /*00ec*/ 	.word	0x00002cd0


	//   ....[17]....
        /*00f0*/ 	.word	0x00002ec0


	//   ....[18]....
        /*00f4*/ 	.word	0x00002fd0


	//   ....[19]....
        /*00f8*/ 	.word	0x000031c0


	//   ....[20]....
        /*00fc*/ 	.word	0x00003360


	//   ....[21]....
        /*0100*/ 	.word	0x00003560


	//   ....[22]....
        /*0104*/ 	.word	0x000036b0


	//   ....[23]....
        /*0108*/ 	.word	0x000038b0


	//   ....[24]....
        /*010c*/ 	.word	0x00003a00


	//   ....[25]....
        /*0110*/ 	.word	0x00003c00


	//   ....[26]....
        /*0114*/ 	.word	0x00003d10


	//   ....[27]....
        /*0118*/ 	.word	0x00003f20


	//----- nvinfo : EIATTR_VRC_CTA_INIT_COUNT
	.align		4
.L_27:
        /*011c*/ 	.byte	0x02, 0x4a
	.zero		1
	.zero		1


	//----- nvinfo : EIATTR_EXIT_INSTR_OFFSETS
	.align		4
        /*0120*/ 	.byte	0x04, 0x1c
        /*0122*/ 	.short	(.L_29 - .L_28)


	//   ....[0]....
.L_28:
        /*0124*/ 	.word	0x000000c0


	//   ....[1]....
        /*0128*/ 	.word	0x00004110


	//----- nvinfo : EIATTR_CRS_STACK_SIZE
	.align		4
.L_29:
        /*012c*/ 	.byte	0x04, 0x1e
        /*012e*/ 	.short	(.L_31 - .L_30)
.L_30:
        /*0130*/ 	.word	0x00000000


	//----- nvinfo : EIATTR_CBANK_PARAM_SIZE
	.align		4
.L_31:
        /*0134*/ 	.byte	0x03, 0x19
        /*0136*/ 	.short	0x0048


	//----- nvinfo : EIATTR_PARAM_CBANK
	.align		4
        /*0138*/ 	.byte	0x04, 0x0a
        /*013a*/ 	.short	(.L_33 - .L_32)
	.align		4
.L_32:
        /*013c*/ 	.word	index@(.nv.constant0._Z14delta_steppingPiS_S_S_S_S_S_S_S_)
        /*0140*/ 	.short	0x0380
        /*0142*/ 	.short	0x0048


	//----- nvinfo : EIATTR_SW_WAR
	.align		4
.L_33:
        /*0144*/ 	.byte	0x04, 0x36
        /*0146*/ 	.short	(.L_35 - .L_34)
.L_34:
        /*0148*/ 	.word	0x00000008
.L_35:


//--------------------- .nv.callgraph             --------------------------
	.section	.nv.callgraph,"",@"SHT_CUDA_CALLGRAPH"
	.align	4
	.sectionentsize	8
	.align		4
        /*0000*/ 	.word	0x00000000
	.align		4
        /*0004*/ 	.word	0xffffffff
	.align		4
        /*0008*/ 	.word	0x00000000
	.align		4
        /*000c*/ 	.word	0xfffffffe
	.align		4
        /*0010*/ 	.word	0x00000000
	.align		4
        /*0014*/ 	.word	0xfffffffd
	.align		4
        /*0018*/ 	.word	0x00000000
	.align		4
        /*001c*/ 	.word	0xfffffffc


//--------------------- .text._Z14delta_steppingPiS_S_S_S_S_S_S_S_ --------------------------
	.section	.text._Z14delta_steppingPiS_S_S_S_S_S_S_S_,"ax",@progbits
	.align	128
        .global         _Z14delta_steppingPiS_S_S_S_S_S_S_S_
        .type           _Z14delta_steppingPiS_S_S_S_S_S_S_S_,@function
        .size           _Z14delta_steppingPiS_S_S_S_S_S_S_S_,(.L_x_60 - _Z14delta_steppingPiS_S_S_S_S_S_S_S_)
        .other          _Z14delta_steppingPiS_S_S_S_S_S_S_S_,@"STO_CUDA_ENTRY STV_DEFAULT"
_Z14delta_steppingPiS_S_S_S_S_S_S_S_:
.text._Z14delta_steppingPiS_S_S_S_S_S_S_S_:
[----:B------:R-:W-:Y:S08]  /*0000*/  LDC R1, c[0x0][0x37c] ;  /* 0x0000df00ff017b82 */ /* 0x000ff00000000800 */
[----:B------:R-:W0:Y:S01]  /*0010*/  LDC.64 R2, c[0x0][0x398] ;  /* 0x0000e600ff027b82 */ /* 0x000e220000000a00 */
[----:B------:R-:W0:Y:S02]  /*0020*/  LDCU.64 UR10, c[0x0][0x358] ;  /* 0x00006b00ff0a77ac */ /* 0x000e240008000a00 */
[----:B0-----:R-:W2:Y:S05]  /*0030*/  LDG.E R0, desc[UR10][R2.64] ;  /* 0x0000000a02007981 */ /* 0x001eaa000c1e1900 */
[----:B------:R-:W-:Y:S01]  /*0040*/  S2UR UR5, SR_CTAID.Y ;  /* 0x00000000000579c3 */ /* 0x000fe20000002600 */
[----:B------:R-:W0:Y:S01]  /*0050*/  LDCU UR7, c[0x0][0x360] ;  /* 0x00006c00ff0777ac */ /* 0x000e220008000800 */
[----:B------:R-:W1:Y:S06]  /*0060*/  LDCU UR8, c[0x0][0x364] ;  /* 0x00006c80ff0877ac */ /* 0x000e6c0008000800 */
[----:B------:R-:W3:Y:S01]  /*0070*/  S2UR UR4, SR_CTAID.X ;  /* 0x00000000000479c3 */ /* 0x000ee20000002500 */
[----:B------:R-:W3:Y:S01]  /*0080*/  LDCU UR6, c[0x0][0x370] ;  /* 0x00006e00ff0677ac */ /* 0x000ee20008000800 */
[----:B------:R-:W4:Y:S01]  /*0090*/  LDCU UR9, c[0x0][0x368] ;  /* 0x00006d00ff0977ac */ /* 0x000f220008000800 */
[----:B---3--:R-:W-:-:S06]  /*00a0*/  UIMAD UR5, UR6, UR5, UR4 ;  /* 0x00000005060572a4 */ /* 0x008fcc000f8e0204 */
[----:B--2---:R-:W-:-:S13]  /*00b0*/  ISETP.LE.AND P0, PT, R0, UR5, PT ;  /* 0x0000000500007c0c */ /* 0x004fda000bf03270 */
[----:B01--4-:R-:W-:Y:S05]  /*00c0*/  @P0 EXIT ;  /* 0x000000000000094d */ /* 0x013fea0003800000 */
[----:B------:R-:W-:Y:S01]  /*00d0*/  UIMAD UR4, UR7, UR8, URZ ;  /* 0x00000008070472a4 */ /* 0x000fe2000f8e02ff */
[----:B------:R-:W0:Y:S01]  /*00e0*/  S2R R10, SR_TID.Z ;  /* 0x00000000000a7919 */ /* 0x000e220000002300 */
[----:B------:R-:W1:Y:S02]  /*00f0*/  LDC.64 R8, c[0x0][0x3b8] ;  /* 0x0000ee00ff087b82 */ /* 0x000e640000000a00 */
[----:B------:R-:W-:Y:S01]  /*0100*/  UIMAD UR4, UR4, UR9, URZ ;  /* 0x00000009040472a4 */ /* 0x000fe2000f8e02ff */
[----:B------:R-:W2:Y:S03]  /*0110*/  S2R R11, SR_TID.Y ;  /* 0x00000000000b7919 */ /* 0x000ea60000002200 */
[----:B------:R-:W-:Y:S01]  /*0120*/  USHF.L.U32 UR12, UR4, 0x2, URZ ;  /* 0x00000002040c7899 */ /* 0x000fe200080006ff */
[----:B------:R-:W3:Y:S01]  /*0130*/  S2R R12, SR_TID.X ;  /* 0x00000000000c7919 */ /* 0x000ee20000002100 */
[----:B------:R-:W-:Y:S01]  /*0140*/  IMAD R7, RZ, RZ, -UR4 ;  /* 0x80000004ff077e24 */ /* 0x000fe2000f8e02ff */
[----:B------:R-:W-:-:S02]  /*0150*/  ISETP.NE.U32.AND P2, PT, RZ, UR4, PT ;  /* 0x00000004ff007c0c */ /* 0x000fc4000bf45070 */
[----:B------:R-:W4:Y:S08]  /*0160*/  I2F.U32.RP R6, UR4 ;  /* 0x0000000400067d06 */ /* 0x000f300008209000 */
[----:B----4-:R-:W4:Y:S01]  /*0170*/  MUFU.RCP R6, R6 ;  /* 0x0000000600067308 */ /* 0x010f220000001000 */
[----:B0-----:R-:W-:-:S04]  /*0180*/  VIADD R2, R10, UR9 ;  /* 0x000000090a027c36 */ /* 0x001fc80008000000 */
[----:B--2---:R-:W-:-:S04]  /*0190*/  IMAD R2, R2, UR8, R11 ;  /* 0x0000000802027c24 */ /* 0x004fc8000f8e020b */
[----:B---3--:R-:W-:Y:S02]  /*01a0*/  IMAD R5, R2, UR7, R12 ;  /* 0x0000000702057c24 */ /* 0x008fe4000f8e020c */
[----:B------:R-:W-:Y:S02]  /*01b0*/  IMAD.MOV.U32 R2, RZ, RZ, RZ ;  /* 0x000000ffff027224 */ /* 0x000fe400078e00ff */
[----:B----4-:R-:W-:Y:S01]  /*01c0*/  VIADD R3, R6, 0xffffffe ;  /* 0x0ffffffe06037836 */ /* 0x010fe20000000000 */
[----:B------:R-:W-:Y:S02]  /*01d0*/  ISETP.GE.AND P0, PT, R5, R0, PT ;  /* 0x000000000500720c */ /* 0x000fe40003f06270 */
[-C--:B------:R-:W-:Y:S02]  /*01e0*/  VIMNMX R4, PT, PT, R0, R5.reuse, !PT ;  /* 0x0000000500047248 */ /* 0x080fe40007fe0100 */
[----:B------:R-:W-:Y:S01]  /*01f0*/  SEL R6, RZ, 0x1, P0 ;  /* 0x00000001ff067807 */ /* 0x000fe20000000000 */
[----:B------:R-:W0:Y:S03]  /*0200*/  F2I.FTZ.U32.TRUNC.NTZ R3, R3 ;  /* 0x0000000300037305 */ /* 0x000e26000021f000 */
[----:B------:R-:W-:Y:S01]  /*0210*/  IADD3 R4, PT, PT, R4, -R5, -R6 ;  /* 0x8000000504047210 */ /* 0x000fe20007ffe806 */
[----:B0-----:R-:W-:-:S04]  /*0220*/  IMAD R7, R7, R3, RZ ;  /* 0x0000000307077224 */ /* 0x001fc800078e02ff */
[----:B------:R-:W-:-:S04]  /*0230*/  IMAD.HI.U32 R7, R3, R7, R2 ;  /* 0x0000000703077227 */ /* 0x000fc800078e0002 */
[----:B------:R-:W-:Y:S02]  /*0240*/  IMAD R2, R0, UR5, RZ ;  /* 0x0000000500027c24 */ /* 0x000fe4000f8e02ff */
[----:B------:R-:W-:-:S04]  /*0250*/  IMAD.HI.U32 R7, R7, R4, RZ ;  /* 0x0000000407077227 */ /* 0x000fc800078e00ff */
[----:B------:R-:W-:-:S04]  /*0260*/  IMAD.MOV R3, RZ, RZ, -R7 ;  /* 0x000000ffff037224 */ /* 0x000fc800078e0a07 */
[----:B------:R-:W-:Y:S02]  /*0270*/  IMAD R4, R3, UR4, R4 ;  /* 0x0000000403047c24 */ /* 0x000fe4000f8e0204 */
[----:B------:R-:W-:-:S03]  /*0280*/  IMAD R3, R10, UR8, R11 ;  /* 0x000000080a037c24 */ /* 0x000fc6000f8e020b */
[----:B------:R-:W-:Y:S01]  /*0290*/  ISETP.GE.U32.AND P0, PT, R4, UR4, PT ;  /* 0x0000000404007c0c */ /* 0x000fe2000bf06070 */
[----:B------:R-:W-:Y:S01]  /*02a0*/  IMAD R3, R3, UR7, R12 ;  /* 0x0000000703037c24 */ /* 0x000fe2000f8e020c */
[----:B------:R-:W0:Y:S04]  /*02b0*/  LDCU UR7, c[0x0][0x374] ;  /* 0x00006e80ff0777ac */ /* 0x000e280008000800 */
[----:B------:R-:W-:-:S05]  /*02c0*/  IADD3 R5, PT, PT, R3, R2, RZ ;  /* 0x0000000203057210 */ /* 0x000fca0007ffe0ff */
[----:B-1----:R-:W-:-:S04]  /*02d0*/  IMAD.WIDE R8, R5, 0x4, R8 ;  /* 0x0000000405087825 */ /* 0x002fc800078e0208 */
[----:B------:R-:W-:Y:S02]  /*02e0*/  @P0 VIADD R4, R4, -UR4 ;  /* 0x8000000404040c36 */ /* 0x000fe40008000000 */
[----:B------:R-:W-:Y:S01]  /*02f0*/  @P0 VIADD R7, R7, 0x1 ;  /* 0x0000000107070836 */ /* 0x000fe20000000000 */
[----:B------:R-:W-:Y:S02]  /*0300*/  IADD3 R10, P0, PT, R8, UR12, RZ ;  /* 0x0000000c080a7c10 */ /* 0x000fe4000ff1e0ff */
[----:B------:R-:W-:Y:S01]  /*0310*/  ISETP.GE.U32.AND P1, PT, R4, UR4, PT ;  /* 0x0000000404007c0c */ /* 0x000fe2000bf26070 */
[----:B0-----:R-:W-:Y:S02]  /*0320*/  UIMAD UR6, UR6, UR7, URZ ;  /* 0x00000007060672a4 */ /* 0x001fe4000f8e02ff */
[----:B------:R-:W-:-:S10]  /*0330*/  IMAD.X R11, RZ, RZ, R9, P0 ;  /* 0x000000ffff0b7224 */ /* 0x000fd400000e0609 */
[----:B------:R-:W-:Y:S01]  /*0340*/  @P1 VIADD R7, R7, 0x1 ;  /* 0x0000000107071836 */ /* 0x000fe20000000000 */
[----:B------:R-:W-:Y:S02]  /*0350*/  @!P2 LOP3.LUT R7, RZ, UR4, RZ, 0x33, !PT ;  /* 0x00000004ff07ac12 */ /* 0x000fe4000f8e33ff */
[----:B------:R-:W-:-:S03]  /*0360*/  IADD3 R12, P1, PT, R10, UR12, RZ ;  /* 0x0000000c0a0c7c10 */ /* 0x000fc6000ff3e0ff */
[----:B------:R-:W-:Y:S02]  /*0370*/  IMAD.IADD R4, R6, 0x1, R7 ;  /* 0x0000000106047824 */ /* 0x000fe400078e0207 */
[----:B------:R-:W-:Y:S02]  /*0380*/  IMAD.X R13, RZ, RZ, R11, P1 ;  /* 0x000000ffff0d7224 */ /* 0x000fe400008e060b */
[----:B------:R-:W-:-:S05]  /*0390*/  VIADD R5, R4, 0x1 ;  /* 0x0000000104057836 */ /* 0x000fca0000000000 */
[----:B------:R-:W-:-:S07]  /*03a0*/  LOP3.LUT R5, R5, 0x3, RZ, 0xc0, !PT ;  /* 0x0000000305057812 */ /* 0x000fce00078ec0ff */
.L_x_58:
[----:B------:R-:W-:Y:S01]  /*03b0*/  ISETP.GE.AND P0, PT, R3, R0, PT ;  /* 0x000000000300720c */ /* 0x000fe20003f06270 */
[----:B------:R-:W-:Y:S01]  /*03c0*/  BSSY.RECONVERGENT B0, `(.L_x_0) ;  /* 0x000003c000007945 */ /* 0x000fe20003800200 */
[----:B------:R-:W-:-:S11]  /*03d0*/  IMAD R6, R0, UR5, RZ ;  /* 0x0000000500067c24 */ /* 0x000fd6000f8e02ff */
[----:B-1----:R-:W-:Y:S05]  /*03e0*/  @P0 BRA `(.L_x_1) ;  /* 0x0000000000e40947 */ /* 0x002fea0003800000 */
[----:B------:R-:W0:Y:S01]  /*03f0*/  LDC.64 R14, c[0x0][0x3b8] ;  /* 0x0000ee00ff0e7b82 */ /* 0x000e220000000a00 */
[----:B------:R-:W-:Y:S01]  /*0400*/  ISETP.NE.AND P2, PT, R5, RZ, PT ;  /* 0x000000ff0500720c */ /* 0x000fe20003f45270 */
[----:B------:R-:W-:Y:S01]  /*0410*/  BSSY.RECONVERGENT B1, `(.L_x_2) ;  /* 0x000001a000017945 */ /* 0x000fe20003800200 */
[----:B------:R-:W-:Y:S02]  /*0420*/  ISETP.GE.U32.AND P1, PT, R4, 0x3, PT ;  /* 0x000000030400780c */ /* 0x000fe40003f26070 */
[----:B------:R-:W-:-:S03]  /*0430*/  MOV R7, R3 ;  /* 0x0000000300077202 */ /* 0x000fc60000000f00 */
[----:B------:R-:W1:Y:S06]  /*0440*/  LDC.64 R16, c[0x0][0x3c0] ;  /* 0x0000f000ff107b82 */ /* 0x000e6c0000000a00 */
[----:B------:R-:W-:Y:S05]  /*0450*/  @!P2 BRA `(.L_x_3) ;  /* 0x000000000054a947 */ /* 0x000fea0003800000 */
[----:B------:R-:W2:Y:S01]  /*0460*/  LDC.64 R18, c[0x0][0x3c0] ;  /* 0x0000f000ff127b82 */ /* 0x000ea20000000a00 */
[----:B------:R-:W-:Y:S01]  /*0470*/  IMAD.IADD R7, R3, 0x1, R2 ;  /* 0x0000000103077824 */ /* 0x000fe200078e0202 */
[----:B------:R-:W-:Y:S01]  /*0480*/  ISETP.NE.AND P2, PT, R5, 0x1, PT ;  /* 0x000000010500780c */ /* 0x000fe20003f45270 */
[----:B------:R-:W-:-:S05]  /*0490*/  IMAD.MOV.U32 R23, RZ, RZ, -0x1 ;  /* 0xffffffffff177424 */ /* 0x000fca00078e00ff */
[----:B------:R3:W-:Y:S01]  /*04a0*/  STG.E desc[UR10][R8.64], R23 ;  /* 0x0000001708007986 */ /* 0x0007e2000c10190a */
[----:B--2---:R-:W-:-:S04]  /*04b0*/  IMAD.WIDE R18, R7, 0x4, R18 ;  /* 0x0000000407127825 */ /* 0x004fc800078e0212 */
[----:B------:R-:W-:Y:S01]  /*04c0*/  VIADD R7, R3, UR4 ;  /* 0x0000000403077c36 */ /* 0x000fe20008000000 */
[----:B------:R3:W-:Y:S01]  /*04d0*/  STG.E desc[UR10][R18.64], RZ ;  /* 0x000000ff12007986 */ /* 0x0007e2000c10190a */
[----:B------:R-:W-:Y:S05]  /*04e0*/  @!P2 BRA `(.L_x_3) ;  /* 0x000000000030a947 */ /* 0x000fea0003800000 */
[----:B------:R-:W-:Y:S01]  /*04f0*/  ISETP.NE.AND P2, PT, R5, 0x2, PT ;  /* 0x000000020500780c */ /* 0x000fe20003f45270 */
[----:B------:R2:W-:Y:S01]  /*0500*/  STG.E desc[UR10][R10.64], R23 ;  /* 0x000000170a007986 */ /* 0x0005e2000c10190a */
[----:B---3--:R-:W-:Y:S01]  /*0510*/  IADD3 R18, P3, PT, R18, UR12, RZ ;  /* 0x0000000c12127c10 */ /* 0x008fe2000ff7e0ff */
[----:B------:R-:W-:-:S04]  /*0520*/  VIADD R7, R7, UR4 ;  /* 0x0000000407077c36 */ /* 0x000fc80008000000 */
[----:B------:R-:W-:Y:S01]  /*0530*/  IMAD.X R19, RZ, RZ, R19, P3 ;  /* 0x000000ffff137224 */ /* 0x000fe200018e0613 */
[----:B------:R-:W-:-:S04]  /*0540*/  IADD3 R22, PT, PT, R7, UR4, RZ ;  /* 0x0000000407167c10 */ /* 0x000fc8000fffe0ff */
[----:B------:R2:W-:Y:S01]  /*0550*/  STG.E desc[UR10][R18.64], RZ ;  /* 0x000000ff12007986 */ /* 0x0005e2000c10190a */
[----:B------:R-:W-:Y:S01]  /*0560*/  @P2 IADD3 R20, P3, PT, R18, UR12, RZ ;  /* 0x0000000c12142c10 */ /* 0x000fe2000ff7e0ff */
[----:B------:R-:W-:Y:S02]  /*0570*/  @P2 IMAD.MOV.U32 R7, RZ, RZ, R22 ;  /* 0x000000ffff072224 */ /* 0x000fe400078e0016 */
[----:B------:R2:W-:Y:S02]  /*0580*/  @P2 STG.E desc[UR10][R12.64], R23 ;  /* 0x000000170c002986 */ /* 0x0005e4000c10190a */
[----:B------:R-:W-:-:S05]  /*0590*/  @P2 IMAD.X R21, RZ, RZ, R19, P3 ;  /* 0x000000ffff152224 */ /* 0x000fca00018e0613 */
[----:B------:R2:W-:Y:S03]  /*05a0*/  @P2 STG.E desc[UR10][R20.64], RZ ;  /* 0x000000ff14002986 */ /* 0x0005e6000c10190a */
.L_x_3:
[----:B------:R-:W-:Y:S05]  /*05b0*/  BSYNC.RECONVERGENT B1 ;  /* 0x0000000000017941 */ /* 0x000fea0003800200 */
.L_x_2:
[----:B------:R-:W-:Y:S05]  /*05c0*/  @!P1 BRA `(.L_x_1) ;  /* 0x00000000006c9947 */ /* 0x000fea0003800000 */
.L_x_4:
[----:B----4-:R-:W-:Y:S02]  /*05d0*/  IMAD.IADD R27, R2, 0x1, R7 ;  /* 0x00000001021b7824 */ /* 0x010fe400078e0207 */
[----:B------:R-:W-:Y:S02]  /*05e0*/  IMAD.MOV.U32 R35, RZ, RZ, -0x1 ;  /* 0xffffffffff237424 */ /* 0x000fe400078e00ff */
[----:B0-----:R-:W-:-:S04]  /*05f0*/  IMAD.WIDE R32, R27, 0x4, R14 ;  /* 0x000000041b207825 */ /* 0x001fc800078e020e */
[----:B-1----:R-:W-:Y:S01]  /*0600*/  IMAD.WIDE R26, R27, 0x4, R16 ;  /* 0x000000041b1a7825 */ /* 0x002fe200078e0210 */
[----:B------:R-:W-:Y:S01]  /*0610*/  IADD3 R24, P1, PT, R32, UR12, RZ ;  /* 0x0000000c20187c10 */ /* 0x000fe2000ff3e0ff */
[----:B------:R4:W-:Y:S02]  /*0620*/  STG.E desc[UR10][R32.64], R35 ;  /* 0x0000002320007986 */ /* 0x0009e4000c10190a */
[----:B------:R-:W-:Y:S01]  /*0630*/  VIADD R7, R7, UR12 ;  /* 0x0000000c07077c36 */ /* 0x000fe20008000000 */
[----:B------:R-:W-:Y:S01]  /*0640*/  IADD3 R22, P2, PT, R26, UR12, RZ ;  /* 0x0000000c1a167c10 */ /* 0x000fe2000ff5e0ff */
[----:B------:R-:W-:Y:S01]  /*0650*/  IMAD.X R25, RZ, RZ, R33, P1 ;  /* 0x000000ffff197224 */ /* 0x000fe200008e0621 */
[----:B--2---:R-:W-:Y:S01]  /*0660*/  IADD3 R20, P1, PT, R24, UR12, RZ ;  /* 0x0000000c18147c10 */ /* 0x004fe2000ff3e0ff */
[----:B------:R4:W-:Y:S02]  /*0670*/  STG.E desc[UR10][R26.64], RZ ;  /* 0x000000ff1a007986 */ /* 0x0009e4000c10190a */
[----:B---3--:R-:W-:Y:S01]  /*0680*/  IMAD.X R23, RZ, RZ, R27, P2 ;  /* 0x000000ffff177224 */ /* 0x008fe200010e061b */
[----:B------:R-:W-:Y:S01]  /*0690*/  IADD3 R18, P2, PT, R22, UR12, RZ ;  /* 0x0000000c16127c10 */ /* 0x000fe2000ff5e0ff */
[----:B------:R-:W-:Y:S01]  /*06a0*/  IMAD.X R21, RZ, RZ, R25, P1 ;  /* 0x000000ffff157224 */ /* 0x000fe200008e0619 */
[----:B------:R-:W-:Y:S01]  /*06b0*/  IADD3 R28, P1, PT, R20, UR12, RZ ;  /* 0x0000000c141c7c10 */ /* 0x000fe2000ff3e0ff */
[----:B------:R4:W-:Y:S01]  /*06c0*/  STG.E desc[UR10][R24.64], R35 ;  /* 0x0000002318007986 */ /* 0x0009e2000c10190a */
[----:B------:R-:W-:-:S02]  /*06d0*/  IADD3.X R19, PT, PT, RZ, R23, RZ, P2, !PT ;  /* 0x00000017ff137210 */ /* 0x000fc400017fe4ff */
[----:B------:R-:W-:Y:S01]  /*06e0*/  IADD3 R30, P2, PT, R18, UR12, RZ ;  /* 0x0000000c121e7c10 */ /* 0x000fe2000ff5e0ff */
[----:B------:R-:W-:Y:S01]  /*06f0*/  IMAD.X R29, RZ, RZ, R21, P1 ;  /* 0x000000ffff1d7224 */ /* 0x000fe200008e0615 */
[----:B------:R4:W-:Y:S01]  /*0700*/  STG.E desc[UR10][R22.64], RZ ;  /* 0x000000ff16007986 */ /* 0x0009e2000c10190a */
[----:B------:R-:W-:Y:S02]  /*0710*/  ISETP.GE.AND P1, PT, R7, R0, PT ;  /* 0x000000000700720c */ /* 0x000fe40003f26270 */
[----:B------:R-:W-:Y:S01]  /*0720*/  IMAD.X R31, RZ, RZ, R19, P2 ;  /* 0x000000ffff1f7224 */ /* 0x000fe200010e0613 */
[----:B------:R4:W-:Y:S04]  /*0730*/  STG.E desc[UR10][R20.64], R35 ;  /* 0x0000002314007986 */ /* 0x0009e8000c10190a */
[----:B------:R4:W-:Y:S04]  /*0740*/  STG.E desc[UR10][R18.64], RZ ;  /* 0x000000ff12007986 */ /* 0x0009e8000c10190a */
[----:B------:R4:W-:Y:S04]  /*0750*/  STG.E desc[UR10][R28.64], R35 ;  /* 0x000000231c007986 */ /* 0x0009e8000c10190a */
[----:B------:R4:W-:Y:S01]  /*0760*/  STG.E desc[UR10][R30.64], RZ ;  /* 0x000000ff1e007986 */ /* 0x0009e2000c10190a */
[----:B------:R-:W-:Y:S05]  /*0770*/  @!P1 BRA `(.L_x_4) ;  /* 0xfffffffc00949947 */ /* 0x000fea000383ffff */
.L_x_1:
[----:B------:R-:W-:Y:S05]  /*0780*/  BSYNC.RECONVERGENT B0 ;  /* 0x0000000000007941 */ /* 0x000fea0003800200 */
.L_x_0:
[----:B------:R-:W5:Y:S08]  /*0790*/  S2UR UR8, SR_CgaCtaId ;  /* 0x00000000000879c3 */ /* 0x000f700000008800 */
[----:B------:R-:W-:Y:S01]  /*07a0*/  BAR.SYNC.DEFER_BLOCKING 0x0 ;  /* 0x0000000000007b1d */ /* 0x000fe20000010000 */
[----:B------:R-:W-:Y:S02]  /*07b0*/  VIADD R7, R2, UR5 ;  /* 0x0000000502077c36 */ /* 0x000fe40008000000 */
[----:B----4-:R-:W-:-:S03]  /*07c0*/  IMAD.MOV.U32 R26, RZ, RZ, 0x1 ;  /* 0x00000001ff1a7424 */ /* 0x010fc600078e00ff */
[----:B------:R-:W-:Y:S02]  /*07d0*/  UMOV UR7, 0x400 ;  /* 0x0000040000077882 */ /* 0x000fe40000000000 */
[----:B------:R-:W4:Y:S08]  /*07e0*/  LDC.64 R24, c[0x0][0x3b8] ;  /* 0x0000ee00ff187b82 */ /* 0x000f300000000a00 */
[----:B0-----:R-:W0:Y:S08]  /*07f0*/  LDC.64 R14, c[0x0][0x3a8] ;  /* 0x0000ea00ff0e7b82 */ /* 0x001e300000000a00 */
[----:B-1----:R-:W1:Y:S01]  /*0800*/  LDC.64 R16, c[0x0][0x3b0] ;  /* 0x0000ec00ff107b82 */ /* 0x002e620000000a00 */
[----:B-----5:R-:W-:Y:S01]  /*0810*/  ULEA UR7, UR8, UR7, 0x18 ;  /* 0x0000000708077291 */ /* 0x020fe2000f8ec0ff */
[----:B----4-:R-:W-:-:S08]  /*0820*/  IMAD.WIDE R24, R7, 0x4, R24 ;  /* 0x0000000407187825 */ /* 0x010fd000078e0218 */
[----:B------:R4:W-:Y:S01]  /*0830*/  STS [UR7+0x8], R26 ;  /* 0x0000081aff007988 */ /* 0x0009e20008000807 */
[----:B------:R-:W-:-:S03]  /*0840*/  IMAD.IADD R7, R3, 0x1, R6 ;  /* 0x0000000103077824 */ /* 0x000fc600078e0206 */
[----:B------:R4:W-:Y:S01]  /*0850*/  STG.E desc[UR10][R24.64], RZ ;  /* 0x000000ff18007986 */ /* 0x0009e2000c10190a */
[----:B0-----:R-:W-:-:S03]  /*0860*/  IMAD.WIDE R14, R7, 0x4, R14 ;  /* 0x00000004070e7825 */ /* 0x001fc600078e020e */
[----:B------:R-:W-:Y:S01]  /*0870*/  STS.64 [UR7], RZ ;  /* 0x000000ffff007988 */ /* 0x000fe20008000a07 */
[----:B------:R-:W-:Y:S01]  /*0880*/  BAR.SYNC.DEFER_BLOCKING 0x0 ;  /* 0x0000000000007b1d */ /* 0x000fe20000010000 */
[----:B--23--:R-:W-:Y:S01]  /*0890*/  IADD3 R18, P2, PT, R14, UR12, RZ ;  /* 0x0000000c0e127c10 */ /* 0x00cfe2000ff5e0ff */
[----:B-1----:R-:W-:-:S03]  /*08a0*/  IMAD.WIDE R16, R7, 0x4, R16 ;  /* 0x0000000407107825 */ /* 0x002fc600078e0210 */
[----:B------:R-:W-:Y:S02]  /*08b0*/  IADD3 R22, P3, PT, R18, UR12, RZ ;  /* 0x0000000c12167c10 */ /* 0x000fe4000ff7e0ff */
[----:B------:R-:W-:Y:S02]  /*08c0*/  IADD3 R20, P1, PT, R16, UR12, RZ ;  /* 0x0000000c10147c10 */ /* 0x000fe4000ff3e0ff */
[----:B------:R-:W-:-:S03]  /*08d0*/  IADD3.X R19, PT, PT, RZ, R15, RZ, P2, !PT ;  /* 0x0000000fff137210 */ /* 0x000fc600017fe4ff */
[----:B------:R-:W-:Y:S02]  /*08e0*/  IMAD.X R21, RZ, RZ, R17, P1 ;  /* 0x000000ffff157224 */ /* 0x000fe400008e0611 */
[----:B----4-:R-:W-:-:S07]  /*08f0*/  IMAD.X R23, RZ, RZ, R19, P3 ;  /* 0x000000ffff177224 */ /* 0x010fce00018e0613 */
.L_x_30:
[----:B0-----:R-:W0:Y:S01]  /*0900*/  S2UR UR8, SR_CgaCtaId ;  /* 0x00000000000879c3 */ /* 0x001e220000008800 */
[----:B------:R-:W-:Y:S01]  /*0910*/  UMOV UR7, 0x400 ;  /* 0x0000040000077882 */ /* 0x000fe20000000000 */
[----:B------:R-:W-:Y:S01]  /*0920*/  BSSY.RECONVERGENT B0, `(.L_x_5) ;  /* 0x0000036000007945 */ /* 0x000fe20003800200 */
[----:B0-----:R-:W-:-:S09]  /*0930*/  ULEA UR7, UR8, UR7, 0x18 ;  /* 0x0000000708077291 */ /* 0x001fd2000f8ec0ff */
[----:B------:R-:W-:Y:S01]  /*0940*/  STS [UR7+0x8], RZ ;  /* 0x000008ffff007988 */ /* 0x000fe20008000807 */
[----:B-1-34-:R-:W-:Y:S05]  /*0950*/  @P0 BRA `(.L_x_6) ;  /* 0x0000000000c80947 */ /* 0x01afea0003800000 */
[----:B------:R-:W0:Y:S01]  /*0960*/  LDS R7, [UR7] ;  /* 0x00000007ff077984 */ /* 0x000e220008000800 */
[----:B------:R-:W-:-:S07]  /*0970*/  IMAD.MOV.U32 R33, RZ, RZ, R3 ;  /* 0x000000ffff217224 */ /* 0x000fce00078e0003 */
.L_x_12:
[----:B------:R-:W1:Y:S01]  /*0980*/  LDC.64 R26, c[0x0][0x3b8] ;  /* 0x0000ee00ff1a7b82 */ /* 0x000e620000000a00 */
[----:B0-----:R-:W-:-:S04]  /*0990*/  IMAD.IADD R31, R2, 0x1, R33 ;  /* 0x00000001021f7824 */ /* 0x001fc800078e0221 */
[----:B-1----:R-:W-:-:S05]  /*09a0*/  IMAD.WIDE R26, R31, 0x4, R26 ;  /* 0x000000041f1a7825 */ /* 0x002fca00078e021a */
[----:B------:R-:W0:Y:S01]  /*09b0*/  LDG.E R24, desc[UR10][R26.64] ;  /* 0x0000000a1a187981 */ /* 0x000e22000c1e1900 */
[----:B------:R-:W-:Y:S01]  /*09c0*/  BSSY.RECONVERGENT B1, `(.L_x_7) ;  /* 0x0000028000017945 */ /* 0x000fe20003800200 */
[----:B0-----:R-:W-:-:S13]  /*09d0*/  ISETP.NE.AND P1, PT, R24, R7, PT ;  /* 0x000000071800720c */ /* 0x001fda0003f25270 */
[----:B------:R-:W-:Y:S05]  /*09e0*/  @P1 BRA `(.L_x_8) ;  /* 0x0000000000941947 */ /* 0x000fea0003800000 */
[----:B------:R-:W0:Y:S01]  /*09f0*/  LDC.64 R28, c[0x0][0x3c0] ;  /* 0x0000f000ff1c7b82 */ /* 0x000e220000000a00 */
[----:B------:R-:W-:-:S07]  /*0a00*/  IMAD.MOV.U32 R37, RZ, RZ, -0x1 ;  /* 0xffffffffff257424 */ /* 0x000fce00078e00ff */
[----:B------:R-:W1:Y:S01]  /*0a10*/  LDC.64 R24, c[0x0][0x380] ;  /* 0x0000e000ff187b82 */ /* 0x000e620000000a00 */
[----:B0-----:R-:W-:-:S04]  /*0a20*/  IMAD.WIDE R28, R31, 0x4, R28 ;  /* 0x000000041f1c7825 */ /* 0x001fc800078e021c */
[----:B------:R-:W-:Y:S02]  /*0a30*/  IMAD.MOV.U32 R31, RZ, RZ, 0x1 ;  /* 0x00000001ff1f7424 */ /* 0x000fe400078e00ff */
[----:B-1----:R-:W-:-:S03]  /*0a40*/  IMAD.WIDE.U32 R24, R33, 0x4, R24 ;  /* 0x0000000421187825 */ /* 0x002fc600078e0018 */
[----:B------:R0:W-:Y:S04]  /*0a50*/  STG.E desc[UR10][R28.64], R31 ;  /* 0x0000001f1c007986 */ /* 0x0001e8000c10190a */
[----:B------:R0:W-:Y:S04]  /*0a60*/  STG.E desc[UR10][R26.64], R37 ;  /* 0x000000251a007986 */ /* 0x0001e8000c10190a */
[----:B------:R-:W2:Y:S04]  /*0a70*/  LDG.E R35, desc[UR10][R24.64] ;  /* 0x0000000a18237981 */ /* 0x000ea8000c1e1900 */
[----:B------:R-:W2:Y:S02]  /*0a80*/  LDG.E R32, desc[UR10][R24.64+0x4] ;  /* 0x0000040a18207981 */ /* 0x000ea4000c1e1900 */
[----:B--2---:R-:W-:-:S13]  /*0a90*/  ISETP.GE.AND P1, PT, R35, R32, PT ;  /* 0x000000202300720c */ /* 0x004fda0003f26270 */
[----:B0-----:R-:W-:Y:S05]  /*0aa0*/  @P1 BRA `(.L_x_8) ;  /* 0x0000000000641947 */ /* 0x001fea0003800000 */
[----:B------:R-:W0:Y:S01]  /*0ab0*/  LDC.64 R28, c[0x0][0x3a8] ;  /* 0x0000ea00ff1c7b82 */ /* 0x000e220000000a00 */
[----:B------:R-:W-:-:S07]  /*0ac0*/  IADD3 R31, PT, PT, R6, R33, RZ ;  /* 0x00000021061f7210 */ /* 0x000fce0007ffe0ff */
[----:B------:R-:W1:Y:S01]  /*0ad0*/  LDC.64 R26, c[0x0][0x3a0] ;  /* 0x0000e800ff1a7b82 */ /* 0x000e620000000a00 */
[----:B0-----:R-:W-:-:S07]  /*0ae0*/  IMAD.WIDE R28, R31, 0x4, R28 ;  /* 0x000000041f1c7825 */ /* 0x001fce00078e021c */
.L_x_11:
[----:B0-----:R-:W0:Y:S01]  /*0af0*/  LDC.64 R30, c[0x0][0x390] ;  /* 0x0000e400ff1e7b82 */ /* 0x001e220000000a00 */
[----:B-1----:R-:W2:Y:S01]  /*0b00*/  LDG.E R37, desc[UR10][R26.64] ;  /* 0x0000000a1a257981 */ /* 0x002ea2000c1e1900 */
[----:B0-----:R-:W-:-:S05]  /*0b10*/  IMAD.WIDE R30, R35, 0x4, R30 ;  /* 0x00000004231e7825 */ /* 0x001fca00078e021e */
[----:B------:R-:W2:Y:S01]  /*0b20*/  LDG.E R34, desc[UR10][R30.64] ;  /* 0x0000000a1e227981 */ /* 0x000ea2000c1e1900 */
[----:B------:R-:W-:Y:S01]  /*0b30*/  BSSY.RECONVERGENT B2, `(.L_x_9) ;  /* 0x000000d000027945 */ /* 0x000fe20003800200 */
[----:B--2---:R-:W-:-:S13]  /*0b40*/  ISETP.GT.AND P1, PT, R34, R37, PT ;  /* 0x000000252200720c */ /* 0x004fda0003f24270 */
[----:B------:R-:W-:Y:S05]  /*0b50*/  @P1 BRA `(.L_x_10) ;  /* 0x0000000000281947 */ /* 0x000fea0003800000 */
[----:B------:R-:W0:Y:S02]  /*0b60*/  LDC.64 R30, c[0x0][0x388] ;  /* 0x0000e200ff1e7b82 */ /* 0x000e240000000a00 */
[----:B0-----:R-:W-:Y:S02]  /*0b70*/  IMAD.WIDE R36, R35, 0x4, R30 ;  /* 0x0000000423247825 */ /* 0x001fe400078e021e */
[----:B------:R-:W2:Y:S04]  /*0b80*/  LDG.E R31, desc[UR10][R28.64] ;  /* 0x0000000a1c1f7981 */ /* 0x000ea8000c1e1900 */
[----:B------:R-:W3:Y:S01]  /*0b90*/  LDG.E R37, desc[UR10][R36.64] ;  /* 0x0000000a24257981 */ /* 0x000ee2000c1e1900 */
[----:B--2---:R-:W-:Y:S02]  /*0ba0*/  IMAD.IADD R34, R34, 0x1, R31 ;  /* 0x0000000122227824 */ /* 0x004fe400078e021f */
[----:B------:R-:W0:Y:S01]  /*0bb0*/  LDC.64 R30, c[0x0][0x3b0] ;  /* 0x0000ec00ff1e7b82 */ /* 0x000e220000000a00 */
[----:B---3--:R-:W-:-:S04]  /*0bc0*/  IMAD.IADD R32, R6, 0x1, R37 ;  /* 0x0000000106207824 */ /* 0x008fc800078e0225 */
[----:B0-----:R-:W-:-:S05]  /*0bd0*/  IMAD.WIDE R30, R32, 0x4, R30 ;  /* 0x00000004201e7825 */ /* 0x001fca00078e021e */
[----:B------:R0:W-:Y:S04]  /*0be0*/  REDG.E.MIN.S32.STRONG.GPU desc[UR10][R30.64], R34 ;  /* 0x000000221e00798e */ /* 0x0001e8000c92e30a */
[----:B------:R0:W5:Y:S02]  /*0bf0*/  LDG.E R32, desc[UR10][R24.64+0x4] ;  /* 0x0000040a18207981 */ /* 0x000164000c1e1900 */
.L_x_10:
[----:B------:R-:W-:Y:S05]  /*0c00*/  BSYNC.RECONVERGENT B2 ;  /* 0x0000000000027941 */ /* 0x000fea0003800200 */
.L_x_9:
[----:B------:R-:W-:-:S05]  /*0c10*/  VIADD R35, R35, 0x1 ;  /* 0x0000000123237836 */ /* 0x000fca0000000000 */
[----:B-----5:R-:W-:-:S13]  /*0c20*/  ISETP.GE.AND P1, PT, R35, R32, PT ;  /* 0x000000202300720c */ /* 0x020fda0003f26270 */
[----:B------:R-:W-:Y:S05]  /*0c30*/  @!P1 BRA `(.L_x_11) ;  /* 0xfffffffc00ac9947 */ /* 0x000fea000383ffff */
.L_x_8:
[----:B------:R-:W-:Y:S05]  /*0c40*/  BSYNC.RECONVERGENT B1 ;  /* 0x0000000000017941 */ /* 0x000fea0003800200 */
.L_x_7:
[----:B------:R-:W-:-:S05]  /*0c50*/  VIADD R33, R33, UR4 ;  /* 0x0000000421217c36 */ /* 0x000fca0008000000 */
[----:B------:R-:W-:-:S13]  /*0c60*/  ISETP.GE.AND P1, PT, R33, R0, PT ;  /* 0x000000002100720c */ /* 0x000fda0003f26270 */
[----:B------:R-:W-:Y:S05]  /*0c70*/  @!P1 BRA `(.L_x_12) ;  /* 0xfffffffc00409947 */ /* 0x000fea000383ffff */
.L_x_6:
[----:B------:R-:W-:Y:S05]  /*0c80*/  BSYNC.RECONVERGENT B0 ;  /* 0x0000000000007941 */ /* 0x000fea0003800200 */
.L_x_5:
[----:B------:R-:W-:Y:S06]  /*0c90*/  BAR.SYNC.DEFER_BLOCKING 0x0 ;  /* 0x0000000000007b1d */ /* 0x000fec0000010000 */
[----:B------:R-:W-:Y:S04]  /*0ca0*/  BSSY.RECONVERGENT B1, `(.L_x_13) ;  /* 0x0000188000017945 */ /* 0x000fe80003800200 */
[----:B------:R-:W-:Y:S05]  /*0cb0*/  @P0 BRA `(.L_x_14) ;  /* 0x0000001800180947 */ /* 0x000fea0003800000 */
[----:B0-----:R-:W0:Y:S01]  /*0cc0*/  S2R R25, SR_CgaCtaId ;  /* 0x0000000000197919 */ /* 0x001e220000008800 */
[----:B------:R-:W-:Y:S01]  /*0cd0*/  MOV R24, 0x400 ;  /* 0x0000040000187802 */ /* 0x000fe20000000f00 */
[----:B------:R-:W-:Y:S01]  /*0ce0*/  BSSY.RECONVERGENT B0, `(.L_x_15) ;  /* 0x000009a000007945 */ /* 0x000fe20003800200 */
[----:B------:R-:W-:Y:S01]  /*0cf0*/  ISETP.NE.AND P1, PT, R5, RZ, PT ;  /* 0x000000ff0500720c */ /* 0x000fe20003f25270 */
[----:B------:R-:W-:Y:S01]  /*0d00*/  IMAD.MOV.U32 R7, RZ, RZ, R3 ;  /* 0x000000ffff077224 */ /* 0x000fe200078e0003 */
[----:B0-----:R-:W-:-:S05]  /*0d10*/  LEA R24, R25, R24, 0x18 ;  /* 0x0000001819187211 */ /* 0x001fca00078ec0ff */
[----:B------:R0:W1:Y:S06]  /*0d20*/  LDS R34, [R24] ;  /* 0x0000000018227984 */ /* 0x00006c0000000800 */
[----:B------:R-:W-:Y:S05]  /*0d30*/  @!P1 BRA `(.L_x_16) ;  /* 0x0000000800509947 */ /* 0x000fea0003800000 */
[----:B------:R-:W2:Y:S04]  /*0d40*/  LDG.E R7, desc[UR10][R16.64] ;  /* 0x0000000a10077981 */ /* 0x000ea8000c1e1900 */
[----:B------:R-:W2:Y:S01]  /*0d50*/  LDG.E R26, desc[UR10][R14.64] ;  /* 0x0000000a0e1a7981 */ /* 0x000ea2000c1e1900 */
[----:B------:R-:W-:Y:S01]  /*0d60*/  BSSY.RECONVERGENT B2, `(.L_x_17) ;  /* 0x000002d000027945 */ /* 0x000fe20003800200 */
[----:B------:R-:W-:Y:S02]  /*0d70*/  ISETP.NE.AND P1, PT, R5, 0x1, PT ;  /* 0x000000010500780c */ /* 0x000fe40003f25270 */
[----:B--2---:R-:W-:-:S13]  /*0d80*/  ISETP.GE.AND P2, PT, R7, R26, PT ;  /* 0x0000001a0700720c */ /* 0x004fda0003f46270 */
[----:B------:R-:W-:Y:S05]  /*0d90*/  @P2 BRA `(.L_x_18) ;  /* 0x0000000000a42947 */ /* 0x000fea0003800000 */
[----:B------:R-:W2:Y:S01]  /*0da0*/  LDC.64 R26, c[0x0][0x3a0] ;  /* 0x0000e800ff1a7b82 */ /* 0x000ea20000000a00 */
[----:B------:R3:W-:Y:S04]  /*0db0*/  STG.E desc[UR10][R14.64], R7 ;  /* 0x000000070e007986 */ /* 0x0007e8000c10190a */
[----:B--2---:R-:W2:Y:S01]  /*0dc0*/  LDG.E R26, desc[UR10][R26.64] ;  /* 0x0000000a1a1a7981 */ /* 0x004ea2000c1e1900 */
[----:B------:R-:W-:Y:S01]  /*0dd0*/  IABS R32, R7 ;  /* 0x0000000700207213 */ /* 0x000fe20000000000 */
[----:B------:R-:W-:Y:S02]  /*0de0*/  VOTEU.ANY UR7, UPT, PT ;  /* 0x0000000000077886 */ /* 0x000fe400038e0100 */
[----:B------:R-:W-:Y:S01]  /*0df0*/  UFLO.U32 UR7, UR7 ;  /* 0x00000007000772bd */ /* 0x000fe200080e0000 */
[----:B--2---:R-:W-:-:S02]  /*0e00*/  IABS R30, R26 ;  /* 0x0000001a001e7213 */ /* 0x004fc40000000000 */
[-C--:B------:R-:W-:Y:S02]  /*0e10*/  IABS R27, R26.reuse ;  /* 0x0000001a001b7213 */ /* 0x080fe40000000000 */
[----:B------:R-:W2:Y:S01]  /*0e20*/  I2F.RP R31, R30 ;  /* 0x0000001e001f7306 */ /* 0x000ea20000209400 */
[----:B---3--:R-:W-:Y:S02]  /*0e30*/  LOP3.LUT R7, R7, R26, RZ, 0x3c, !PT ;  /* 0x0000001a07077212 */ /* 0x008fe400078e3cff */
[----:B------:R-:W-:Y:S02]  /*0e40*/  IMAD.MOV R27, RZ, RZ, -R27 ;  /* 0x000000ffff1b7224 */ /* 0x000fe400078e0a1b */
[----:B------:R-:W-:-:S03]  /*0e50*/  ISETP.GE.AND P3, PT, R7, RZ, PT ;  /* 0x000000ff0700720c */ /* 0x000fc60003f66270 */
[----:B--2---:R-:W2:Y:S02]  /*0e60*/  MUFU.RCP R31, R31 ;  /* 0x0000001f001f7308 */ /* 0x004ea40000001000 */
[----:B--2---:R-:W-:-:S06]  /*0e70*/  VIADD R28, R31, 0xffffffe ;  /* 0x0ffffffe1f1c7836 */ /* 0x004fcc0000000000 */
[----:B------:R2:W3:Y:S02]  /*0e80*/  F2I.FTZ.U32.TRUNC.NTZ R29, R28 ;  /* 0x0000001c001d7305 */ /* 0x0004e4000021f000 */
[----:B--2---:R-:W-:Y:S01]  /*0e90*/  IMAD.MOV.U32 R28, RZ, RZ, RZ ;  /* 0x000000ffff1c7224 */ /* 0x004fe200078e00ff */
[----:B---3--:R-:W-:-:S05]  /*0ea0*/  IADD3 R33, PT, PT, RZ, -R29, RZ ;  /* 0x8000001dff217210 */ /* 0x008fca0007ffe0ff */
[----:B------:R-:W-:-:S04]  /*0eb0*/  IMAD R33, R33, R30, RZ ;  /* 0x0000001e21217224 */ /* 0x000fc800078e02ff */
[----:B------:R-:W-:-:S06]  /*0ec0*/  IMAD.HI.U32 R29, R29, R33, R28 ;  /* 0x000000211d1d7227 */ /* 0x000fcc00078e001c */
[----:B------:R-:W-:-:S04]  /*0ed0*/  IMAD.HI.U32 R29, R29, R32, RZ ;  /* 0x000000201d1d7227 */ /* 0x000fc800078e00ff */
[----:B------:R-:W-:-:S05]  /*0ee0*/  IMAD R27, R29, R27, R32 ;  /* 0x0000001b1d1b7224 */ /* 0x000fca00078e0220 */
[----:B------:R-:W-:-:S13]  /*0ef0*/  ISETP.GT.U32.AND P4, PT, R30, R27, PT ;  /* 0x0000001b1e00720c */ /* 0x000fda0003f84070 */
[----:B------:R-:W-:Y:S02]  /*0f00*/  @!P4 IMAD.IADD R27, R27, 0x1, -R30 ;  /* 0x000000011b1bc824 */ /* 0x000fe400078e0a1e */
[----:B------:R-:W-:Y:S01]  /*0f10*/  @!P4 VIADD R29, R29, 0x1 ;  /* 0x000000011d1dc836 */ /* 0x000fe20000000000 */
[----:B------:R-:W-:Y:S02]  /*0f20*/  ISETP.NE.AND P4, PT, R26, RZ, PT ;  /* 0x000000ff1a00720c */ /* 0x000fe40003f85270 */
[----:B------:R-:W-:Y:S02]  /*0f30*/  ISETP.GE.U32.AND P2, PT, R27, R30, PT ;  /* 0x0000001e1b00720c */ /* 0x000fe40003f46070 */
[----:B------:R-:W2:Y:S11]  /*0f40*/  S2R R27, SR_LANEID ;  /* 0x00000000001b7919 */ /* 0x000eb60000000000 */
[----:B------:R-:W-:-:S04]  /*0f50*/  @P2 VIADD R29, R29, 0x1 ;  /* 0x000000011d1d2836 */ /* 0x000fc80000000000 */
[----:B------:R-:W-:Y:S01]  /*0f60*/  @!P3 IMAD.MOV R29, RZ, RZ, -R29 ;  /* 0x000000ffff1db224 */ /* 0x000fe200078e0a1d */
[----:B------:R-:W-:Y:S02]  /*0f70*/  @!P4 LOP3.LUT R29, RZ, R26, RZ, 0x33, !PT ;  /* 0x0000001aff1dc212 */ /* 0x000fe400078e33ff */
[----:B------:R-:W-:Y:S02]  /*0f80*/  MOV R26, 0x400 ;  /* 0x00000400001a7802 */ /* 0x000fe40000000f00 */
[C---:B------:R-:W-:Y:S01]  /*0f90*/  CREDUX.MAX.S32 UR8, R29.reuse ;  /* 0x000000001d0872cc */ /* 0x040fe20000000200 */
[----:B------:R3:W-:Y:S01]  /*0fa0*/  STG.E desc[UR10][R8.64], R29 ;  /* 0x0000001d08007986 */ /* 0x0007e2000c10190a */
[----:B-1----:R-:W-:Y:S02]  /*0fb0*/  ISETP.NE.AND P2, PT, R29, R34, PT ;  /* 0x000000221d00720c */ /* 0x002fe40003f45270 */
[----:B------:R-:W-:-:S04]  /*0fc0*/  IADD3 R26, PT, PT, R26, 0x4, RZ ;  /* 0x000000041a1a7810 */ /* 0x000fc80007ffe0ff */
[----:B------:R-:W-:Y:S02]  /*0fd0*/  LEA R26, R25, R26, 0x18 ;  /* 0x0000001a191a7211 */ /* 0x000fe400078ec0ff */
[----:B--2---:R-:W-:-:S03]  /*0fe0*/  ISETP.EQ.U32.AND P3, PT, R27, UR7, PT ;  /* 0x000000071b007c0c */ /* 0x004fc6000bf62070 */
[----:B------:R-:W-:Y:S02]  /*0ff0*/  IMAD.U32 R7, RZ, RZ, UR8 ;  /* 0x00000008ff077e24 */ /* 0x000fe4000f8e00ff */
[----:B------:R-:W-:-:S08]  /*1000*/  @!P2 IMAD.MOV.U32 R27, RZ, RZ, 0x1 ;  /* 0x00000001ff1ba424 */ /* 0x000fd000078e00ff */
[----:B------:R3:W-:Y:S04]  /*1010*/  @P3 ATOMS.MAX.S32 RZ, [R26], R7 ;  /* 0x000000071aff338c */ /* 0x0007e80001000200 */
[----:B------:R3:W-:Y:S02]  /*1020*/  @!P2 STS [R24+0x8], R27 ;  /* 0x0000081b1800a388 */ /* 0x0007e40000000800 */
.L_x_18:
[----:B------:R-:W-:Y:S05]  /*1030*/  BSYNC.RECONVERGENT B2 ;  /* 0x0000000000027941 */ /* 0x000fea0003800200 */
.L_x_17:
[----:B---3--:R-:W-:Y:S01]  /*1040*/  VIADD R7, R3, UR4 ;  /* 0x0000000403077c36 */ /* 0x008fe20008000000 */
[----:B------:R-:W-:Y:S06]  /*1050*/  @!P1 BRA `(.L_x_16) ;  /* 0x0000000400889947 */ /* 0x000fec0003800000 */
[----:B------:R-:W2:Y:S04]  /*1060*/  LDG.E R26, desc[UR10][R18.64] ;  /* 0x0000000a121a7981 */ /* 0x000ea8000c1e1900 */
[----:B------:R-:W2:Y:S01]  /*1070*/  LDG.E R31, desc[UR10][R20.64] ;  /* 0x0000000a141f7981 */ /* 0x000ea2000c1e1900 */
[----:B------:R-:W-:Y:S01]  /*1080*/  BSSY.RECONVERGENT B2, `(.L_x_19) ;  /* 0x000002e000027945 */ /* 0x000fe20003800200 */
[----:B------:R-:W-:Y:S01]  /*1090*/  ISETP.NE.AND P1, PT, R5, 0x2, PT ;  /* 0x000000020500780c */ /* 0x000fe20003f25270 */
[----:B------:R-:W-:Y:S01]  /*10a0*/  VIADD R7, R7, UR4 ;  /* 0x0000000407077c36 */ /* 0x000fe20008000000 */
[----:B--2---:R-:W-:-:S13]  /*10b0*/  ISETP.GE.AND P2, PT, R31, R26, PT ;  /* 0x0000001a1f00720c */ /* 0x004fda0003f46270 */
[----:B------:R-:W-:Y:S05]  /*10c0*/  @P2 BRA `(.L_x_20) ;  /* 0x0000000000a42947 */ /* 0x000fea0003800000 */
[----:B------:R-:W2:Y:S01]  /*10d0*/  LDC.64 R26, c[0x0][0x3a0] ;  /* 0x0000e800ff1a7b82 */ /* 0x000ea20000000a00 */
[----:B------:R3:W-:Y:S04]  /*10e0*/  STG.E desc[UR10][R18.64], R31 ;  /* 0x0000001f12007986 */ /* 0x0007e8000c10190a */
[----:B--2---:R-:W2:Y:S01]  /*10f0*/  LDG.E R26, desc[UR10][R26.64] ;  /* 0x0000000a1a1a7981 */ /* 0x004ea2000c1e1900 */
[----:B------:R-:W-:Y:S02]  /*1100*/  VOTEU.ANY UR7, UPT, PT ;  /* 0x0000000000077886 */ /* 0x000fe400038e0100 */
[----:B------:R-:W-:Y:S01]  /*1110*/  UFLO.U32 UR7, UR7 ;  /* 0x00000007000772bd */ /* 0x000fe200080e0000 */
[-C--:B--2---:R-:W-:Y:S02]  /*1120*/  IABS R30, R26.reuse ;  /* 0x0000001a001e7213 */ /* 0x084fe40000000000 */
[----:B------:R-:W-:-:S02]  /*1130*/  LOP3.LUT R27, R31, R26, RZ, 0x3c, !PT ;  /* 0x0000001a1f1b7212 */ /* 0x000fc400078e3cff */
[----:B------:R-:W2:Y:S02]  /*1140*/  I2F.RP R32, R30 ;  /* 0x0000001e00207306 */ /* 0x000ea40000209400 */
[----:B------:R-:W-:Y:S02]  /*1150*/  ISETP.GE.AND P2, PT, R27, RZ, PT ;  /* 0x000000ff1b00720c */ /* 0x000fe40003f46270 */
[----:B------:R-:W-:-:S05]  /*1160*/  IABS R27, R26 ;  /* 0x0000001a001b7213 */ /* 0x000fca0000000000 */
[----:B------:R-:W-:Y:S01]  /*1170*/  IMAD.MOV R27, RZ, RZ, -R27 ;  /* 0x000000ffff1b7224 */ /* 0x000fe200078e0a1b */
[----:B--2---:R-:W2:Y:S02]  /*1180*/  MUFU.RCP R32, R32 ;  /* 0x0000002000207308 */ /* 0x004ea40000001000 */
[----:B--2---:R-:W-:Y:S01]  /*1190*/  VIADD R28, R32, 0xffffffe ;  /* 0x0ffffffe201c7836 */ /* 0x004fe20000000000 */
[----:B------:R-:W-:-:S05]  /*11a0*/  IABS R32, R31 ;  /* 0x0000001f00207213 */ /* 0x000fca0000000000 */
[----:B------:R2:W4:Y:S02]  /*11b0*/  F2I.FTZ.U32.TRUNC.NTZ R29, R28 ;  /* 0x0000001c001d7305 */ /* 0x000524000021f000 */
[----:B--2---:R-:W-:Y:S02]  /*11c0*/  HFMA2 R28, -RZ, RZ, 0, 0 ;  /* 0x00000000ff1c7431 */ /* 0x004fe400000001ff */
[----:B----4-:R-:W-:-:S04]  /*11d0*/  IMAD.MOV R33, RZ, RZ, -R29 ;  /* 0x000000ffff217224 */ /* 0x010fc800078e0a1d */
        /* <DEDUP_REMOVED lines=16> */
[----:B-1----:R-:W-:Y:S01]  /*12e0*/  ISETP.NE.AND P2, PT, R29, R34, PT ;  /* 0x000000221d00720c */ /* 0x002fe20003f45270 */
[----:B------:R-:W-:Y:S01]  /*12f0*/  VIADD R26, R26, 0x4 ;  /* 0x000000041a1a7836 */ /* 0x000fe20000000000 */
[----:B--2---:R-:W-:-:S04]  /*1300*/  ISETP.EQ.U32.AND P3, PT, R27, UR7, PT ;  /* 0x000000071b007c0c */ /* 0x004fc8000bf62070 */
[----:B------:R-:W-:-:S07]  /*1310*/  LEA R27, R25, R26, 0x18 ;  /* 0x0000001a191b7211 */ /* 0x000fce00078ec0ff */
[----:B---3--:R-:W-:Y:S01]  /*1320*/  @!P2 IMAD.MOV.U32 R31, RZ, RZ, 0x1 ;  /* 0x00000001ff1fa424 */ /* 0x008fe200078e00ff */
[----:B------:R-:W-:-:S05]  /*1330*/  MOV R26, UR8 ;  /* 0x00000008001a7c02 */ /* 0x000fca0008000f00 */
[----:B------:R4:W-:Y:S04]  /*1340*/  @P3 ATOMS.MAX.S32 RZ, [R27], R26 ;  /* 0x0000001a1bff338c */ /* 0x0009e80001000200 */
[----:B------:R4:W-:Y:S02]  /*1350*/  @!P2 STS [R24+0x8], R31 ;  /* 0x0000081f1800a388 */ /* 0x0009e40000000800 */
.L_x_20:
[----:B------:R-:W-:Y:S05]  /*1360*/  BSYNC.RECONVERGENT B2 ;  /* 0x0000000000027941 */ /* 0x000fea0003800200 */
.L_x_19:
[----:B------:R-:W-:Y:S05]  /*1370*/  @!P1 BRA `(.L_x_16) ;  /* 0x0000000000c09947 */ /* 0x000fea0003800000 */
[----:B----4-:R-:W-:Y:S01]  /*1380*/  IADD3 R26, P1, PT, R20, UR12, RZ ;  /* 0x0000000c141a7c10 */ /* 0x010fe2000ff3e0ff */
[----:B------:R-:W2:Y:S04]  /*1390*/  LDG.E R28, desc[UR10][R22.64] ;  /* 0x0000000a161c7981 */ /* 0x000ea8000c1e1900 */
[----:B------:R-:W-:-:S05]  /*13a0*/  IMAD.X R27, RZ, RZ, R21, P1 ;  /* 0x000000ffff1b7224 */ /* 0x000fca00008e0615 */
[----:B------:R-:W2:Y:S01]  /*13b0*/  LDG.E R31, desc[UR10][R26.64] ;  /* 0x0000000a1a1f7981 */ /* 0x000ea2000c1e1900 */
        /* <DEDUP_REMOVED lines=44> */
.L_x_16:
[----:B------:R-:W-:Y:S05]  /*1680*/  BSYNC.RECONVERGENT B0 ;  /* 0x0000000000007941 */ /* 0x000fea0003800200 */
.L_x_15:
[----:B------:R-:W-:-:S13]  /*1690*/  ISETP.GE.U32.AND P1, PT, R4, 0x3, PT ;  /* 0x000000030400780c */ /* 0x000fda0003f26070 */
[----:B------:R-:W-:Y:S05]  /*16a0*/  @!P1 BRA `(.L_x_14) ;  /* 0x0000000c009c9947 */ /* 0x000fea0003800000 */
.L_x_29:
[----:B0--34-:R-:W2:Y:S01]  /*16b0*/  LDC.64 R30, c[0x0][0x3b0] ;  /* 0x0000ec00ff1e7b82 */ /* 0x019ea20000000a00 */
[----:B------:R-:W-:-:S07]  /*16c0*/  IMAD.IADD R27, R6, 0x1, R7 ;  /* 0x00000001061b7824 */ /* 0x000fce00078e0207 */
[----:B0-----:R-:W0:Y:S01]  /*16d0*/  LDC.64 R24, c[0x0][0x3a8] ;  /* 0x0000ea00ff187b82 */ /* 0x001e220000000a00 */
[----:B--2---:R-:W-:-:S05]  /*16e0*/  IMAD.WIDE R30, R27, 0x4, R30 ;  /* 0x000000041b1e7825 */ /* 0x004fca00078e021e */
[----:B------:R-:W2:Y:S01]  /*16f0*/  LDG.E R35, desc[UR10][R30.64] ;  /* 0x0000000a1e237981 */ /* 0x000ea2000c1e1900 */
[----:B0-----:R-:W-:-:S05]  /*1700*/  IMAD.WIDE R24, R27, 0x4, R24 ;  /* 0x000000041b187825 */ /* 0x001fca00078e0218 */
[----:B------:R-:W2:Y:S01]  /*1710*/  LDG.E R26, desc[UR10][R24.64] ;  /* 0x0000000a181a7981 */ /* 0x000ea2000c1e1900 */
[----:B------:R-:W-:Y:S01]  /*1720*/  IADD3 R28, P3, PT, R24, UR12, RZ ;  /* 0x0000000c181c7c10 */ /* 0x000fe2000ff7e0ff */
[----:B------:R-:W-:Y:S04]  /*1730*/  BSSY.RECONVERGENT B0, `(.L_x_21) ;  /* 0x0000034000007945 */ /* 0x000fe80003800200 */
[----:B------:R-:W-:Y:S01]  /*1740*/  IMAD.X R29, RZ, RZ, R25, P3 ;  /* 0x000000ffff1d7224 */ /* 0x000fe200018e0619 */
[----:B--2---:R-:W-:Y:S02]  /*1750*/  ISETP.GE.AND P1, PT, R35, R26, PT ;  /* 0x0000001a2300720c */ /* 0x004fe40003f26270 */
[----:B------:R-:W-:-:S05]  /*1760*/  IADD3 R26, P2, PT, R30, UR12, RZ ;  /* 0x0000000c1e1a7c10 */ /* 0x000fca000ff5e0ff */
[----:B------:R-:W-:-:S06]  /*1770*/  IMAD.X R27, RZ, RZ, R31, P2 ;  /* 0x000000ffff1b7224 */ /* 0x000fcc00010e061f */
[----:B------:R-:W-:Y:S05]  /*1780*/  @P1 BRA `(.L_x_22) ;  /* 0x0000000000b81947 */ /* 0x000fea0003800000 */
[----:B------:R-:W0:Y:S01]  /*1790*/  LDC.64 R30, c[0x0][0x3a0] ;  /* 0x0000e800ff1e7b82 */ /* 0x000e220000000a00 */
[----:B------:R2:W-:Y:S04]  /*17a0*/  STG.E desc[UR10][R24.64], R35 ;  /* 0x0000002318007986 */ /* 0x0005e8000c10190a */
[----:B0-----:R-:W3:Y:S01]  /*17b0*/  LDG.E R30, desc[UR10][R30.64] ;  /* 0x0000000a1e1e7981 */ /* 0x001ee2000c1e1900 */
[----:B--2---:R-:W-:Y:S01]  /*17c0*/  IABS R24, R35 ;  /* 0x0000002300187213 */ /* 0x004fe20000000000 */
[----:B------:R-:W-:Y:S02]  /*17d0*/  VOTEU.ANY UR7, UPT, PT ;  /* 0x0000000000077886 */ /* 0x000fe400038e0100 */
[----:B------:R-:W-:Y:S01]  /*17e0*/  UFLO.U32 UR7, UR7 ;  /* 0x00000007000772bd */ /* 0x000fe200080e0000 */
[----:B---3--:R-:W-:-:S02]  /*17f0*/  IABS R36, R30 ;  /* 0x0000001e00247213 */ /* 0x008fc40000000000 */
[----:B------:R-:W-:Y:S01]  /*1800*/  LOP3.LUT R31, R35, R30, RZ, 0x3c, !PT ;  /* 0x0000001e231f7212 */ /* 0x000fe200078e3cff */
[----:B------:R-:W-:Y:S01]  /*1810*/  IMAD.IADD R35, R2, 0x1, R7 ;  /* 0x0000000102237824 */ /* 0x000fe200078e0207 */
[----:B------:R-:W0:Y:S02]  /*1820*/  I2F.RP R37, R36 ;  /* 0x0000002400257306 */ /* 0x000e240000209400 */
[----:B------:R-:W-:Y:S02]  /*1830*/  ISETP.GE.AND P3, PT, R31, RZ, PT ;  /* 0x000000ff1f00720c */ /* 0x000fe40003f66270 */
[----:B------:R-:W2:Y:S04]  /*1840*/  S2R R31, SR_CgaCtaId ;  /* 0x00000000001f7919 */ /* 0x000ea80000008800 */
[----:B0-----:R-:W0:Y:S02]  /*1850*/  MUFU.RCP R37, R37 ;  /* 0x0000002500257308 */ /* 0x001e240000001000 */
[----:B0-----:R-:W-:-:S06]  /*1860*/  IADD3 R32, PT, PT, R37, 0xffffffe, RZ ;  /* 0x0ffffffe25207810 */ /* 0x001fcc0007ffe0ff */
[----:B------:R0:W3:Y:S02]  /*1870*/  F2I.FTZ.U32.TRUNC.NTZ R33, R32 ;  /* 0x0000002000217305 */ /* 0x0000e4000021f000 */
[----:B0-----:R-:W-:Y:S02]  /*1880*/  IMAD.MOV.U32 R32, RZ, RZ, RZ ;  /* 0x000000ffff207224 */ /* 0x001fe400078e00ff */
[----:B---3--:R-:W-:-:S04]  /*1890*/  IMAD.MOV R37, RZ, RZ, -R33 ;  /* 0x000000ffff257224 */ /* 0x008fc800078e0a21 */
[----:B------:R-:W-:-:S04]  /*18a0*/  IMAD R25, R37, R36, RZ ;  /* 0x0000002425197224 */ /* 0x000fc800078e02ff */
[----:B------:R-:W-:Y:S01]  /*18b0*/  IMAD.HI.U32 R33, R33, R25, R32 ;  /* 0x0000001921217227 */ /* 0x000fe200078e0020 */
[----:B------:R-:W-:Y:S01]  /*18c0*/  IABS R25, R30 ;  /* 0x0000001e00197213 */ /* 0x000fe20000000000 */
[----:B------:R-:W0:Y:S04]  /*18d0*/  S2R R32, SR_LANEID ;  /* 0x0000000000207919 */ /* 0x000e280000000000 */
[----:B------:R-:W-:Y:S02]  /*18e0*/  IMAD.MOV R25, RZ, RZ, -R25 ;  /* 0x000000ffff197224 */ /* 0x000fe400078e0a19 */
[----:B------:R-:W-:-:S04]  /*18f0*/  IMAD.HI.U32 R33, R33, R24, RZ ;  /* 0x0000001821217227 */ /* 0x000fc800078e00ff */
[----:B------:R-:W-:-:S05]  /*1900*/  IMAD R25, R33, R25, R24 ;  /* 0x0000001921197224 */ /* 0x000fca00078e0218 */
[----:B------:R-:W-:-:S13]  /*1910*/  ISETP.GT.U32.AND P2, PT, R36, R25, PT ;  /* 0x000000192400720c */ /* 0x000fda0003f44070 */
[----:B------:R-:W-:Y:S02]  /*1920*/  @!P2 IMAD.IADD R25, R25, 0x1, -R36 ;  /* 0x000000011919a824 */ /* 0x000fe400078e0a24 */
[----:B------:R-:W-:Y:S01]  /*1930*/  @!P2 VIADD R33, R33, 0x1 ;  /* 0x000000012121a836 */ /* 0x000fe20000000000 */
[----:B0-----:R-:W-:Y:S02]  /*1940*/  ISETP.EQ.U32.AND P2, PT, R32, UR7, PT ;  /* 0x0000000720007c0c */ /* 0x001fe4000bf42070 */
[----:B------:R-:W-:Y:S02]  /*1950*/  ISETP.GE.U32.AND P1, PT, R25, R36, PT ;  /* 0x000000241900720c */ /* 0x000fe40003f26070 */
[----:B------:R-:W0:Y:S11]  /*1960*/  LDC.64 R24, c[0x0][0x3b8] ;  /* 0x0000ee00ff187b82 */ /* 0x000e360000000a00 */
[----:B------:R-:W-:-:S02]  /*1970*/  @P1 IADD3 R33, PT, PT, R33, 0x1, RZ ;  /* 0x0000000121211810 */ /* 0x000fc40007ffe0ff */
[----:B------:R-:W-:-:S03]  /*1980*/  ISETP.NE.AND P1, PT, R30, RZ, PT ;  /* 0x000000ff1e00720c */ /* 0x000fc60003f25270 */
[----:B------:R-:W-:Y:S02]  /*1990*/  @!P3 IMAD.MOV R33, RZ, RZ, -R33 ;  /* 0x000000ffff21b224 */ /* 0x000fe400078e0a21 */
[----:B0-----:R-:W-:-:S08]  /*19a0*/  IMAD.WIDE R24, R35, 0x4, R24 ;  /* 0x0000000423187825 */ /* 0x001fd000078e0218 */
[----:B------:R-:W-:Y:S02]  /*19b0*/  @!P1 LOP3.LUT R33, RZ, R30, RZ, 0x33, !PT ;  /* 0x0000001eff219212 */ /* 0x000fe400078e33ff */
[----:B------:R-:W-:Y:S02]  /*19c0*/  MOV R30, 0x400 ;  /* 0x00000400001e7802 */ /* 0x000fe40000000f00 */
[C---:B-1----:R-:W-:Y:S01]  /*19d0*/  ISETP.NE.AND P1, PT, R33.reuse, R34, PT ;  /* 0x000000222100720c */ /* 0x042fe20003f25270 */
[----:B------:R0:W-:Y:S01]  /*19e0*/  STG.E desc[UR10][R24.64], R33 ;  /* 0x0000002118007986 */ /* 0x0001e2000c10190a */
[----:B------:R-:W-:Y:S01]  /*19f0*/  CREDUX.MAX.S32 UR8, R33 ;  /* 0x00000000210872cc */ /* 0x000fe20000000200 */
[----:B------:R-:W-:-:S05]  /*1a00*/  VIADD R32, R30, 0x4 ;  /* 0x000000041e207836 */ /* 0x000fca0000000000 */
[----:B--2---:R-:W-:-:S05]  /*1a10*/  LEA R35, R31, R32, 0x18 ;  /* 0x000000201f237211 */ /* 0x004fca00078ec0ff */
[----:B------:R-:W-:Y:S01]  /*1a20*/  @!P1 LEA R31, R31, R30, 0x18 ;  /* 0x0000001e1f1f9211 */ /* 0x000fe200078ec0ff */
[----:B0-----:R-:W-:Y:S02]  /*1a30*/  @!P1 IMAD.MOV.U32 R24, RZ, RZ, 0x1 ;  /* 0x00000001ff189424 */ /* 0x001fe400078e00ff */
[----:B------:R-:W-:-:S05]  /*1a40*/  IMAD.U32 R30, RZ, RZ, UR8 ;  /* 0x00000008ff1e7e24 */ /* 0x000fca000f8e00ff */
[----:B------:R0:W-:Y:S04]  /*1a50*/  @P2 ATOMS.MAX.S32 RZ, [R35], R30 ;  /* 0x0000001e23ff238c */ /* 0x0001e80001000200 */
[----:B------:R0:W-:Y:S02]  /*1a60*/  @!P1 STS [R31+0x8], R24 ;  /* 0x000008181f009388 */ /* 0x0001e40000000800 */
.L_x_22:
[----:B------:R-:W-:Y:S05]  /*1a70*/  BSYNC.RECONVERGENT B0 ;  /* 0x0000000000007941 */ /* 0x000fea0003800200 */
.L_x_21:
[----:B0-----:R-:W2:Y:S04]  /*1a80*/  LDG.E R35, desc[UR10][R26.64] ;  /* 0x0000000a1a237981 */ /* 0x001ea8000c1e1900 */
[----:B------:R-:W2:Y:S01]  /*1a90*/  LDG.E R24, desc[UR10][R28.64] ;  /* 0x0000000a1c187981 */ /* 0x000ea2000c1e1900 */
[----:B------:R-:W-:Y:S01]  /*1aa0*/  IADD3 R30, P2, PT, R26, UR12, RZ ;  /* 0x0000000c1a1e7c10 */ /* 0x000fe2000ff5e0ff */
[----:B------:R-:W-:Y:S01]  /*1ab0*/  BSSY.RECONVERGENT B0, `(.L_x_23) ;  /* 0x0000035000007945 */ /* 0x000fe20003800200 */
[----:B------:R-:W-:Y:S02]  /*1ac0*/  VIADD R7, R7, UR4 ;  /* 0x0000000407077c36 */ /* 0x000fe40008000000 */
[----:B------:R-:W-:Y:S02]  /*1ad0*/  IADD3.X R31, PT, PT, RZ, R27, RZ, P2, !PT ;  /* 0x0000001bff1f7210 */ /* 0x000fe400017fe4ff */
[----:B--2---:R-:W-:-:S02]  /*1ae0*/  ISETP.GE.AND P1, PT, R35, R24, PT ;  /* 0x000000182300720c */ /* 0x004fc40003f26270 */
[----:B------:R-:W-:-:S05]  /*1af0*/  IADD3 R24, P3, PT, R28, UR12, RZ ;  /* 0x0000000c1c187c10 */ /* 0x000fca000ff7e0ff */
[----:B------:R-:W-:-:S06]  /*1b00*/  IMAD.X R25, RZ, RZ, R29, P3 ;  /* 0x000000ffff197224 */ /* 0x000fcc00018e061d */
[----:B------:R-:W-:Y:S05]  /*1b10*/  @P1 BRA `(.L_x_24) ;  /* 0x0000000000b81947 */ /* 0x000fea0003800000 */
[----:B------:R-:W0:Y:S01]  /*1b20*/  LDC.64 R26, c[0x0][0x3a0] ;  /* 0x0000e800ff1a7b82 */ /* 0x000e220000000a00 */
[----:B------:R2:W-:Y:S04]  /*1b30*/  STG.E desc[UR10][R28.64], R35 ;  /* 0x000000231c007986 */ /* 0x0005e8000c10190a */
[----:B0-----:R-:W3:Y:S01]  /*1b40*/  LDG.E R36, desc[UR10][R26.64] ;  /* 0x0000000a1a247981 */ /* 0x001ee2000c1e1900 */
[----:B------:R-:W-:Y:S02]  /*1b50*/  VOTEU.ANY UR7, UPT, PT ;  /* 0x0000000000077886 */ /* 0x000fe400038e0100 */
[----:B------:R-:W-:Y:S01]  /*1b60*/  UFLO.U32 UR7, UR7 ;  /* 0x00000007000772bd */ /* 0x000fe200080e0000 */
[----:B--2---:R-:W0:Y:S01]  /*1b70*/  S2R R28, SR_CgaCtaId ;  /* 0x00000000001c7919 */ /* 0x004e220000008800 */
[----:B---3--:R-:W-:-:S02]  /*1b80*/  IABS R37, R36 ;  /* 0x0000002400257213 */ /* 0x008fc40000000000 */
[-C--:B------:R-:W-:Y:S02]  /*1b90*/  LOP3.LUT R27, R35, R36.reuse, RZ, 0x3c, !PT ;  /* 0x00000024231b7212 */ /* 0x080fe400078e3cff */
[----:B------:R-:W2:Y:S02]  /*1ba0*/  I2F.RP R26, R37 ;  /* 0x00000025001a7306 */ /* 0x000ea40000209400 */
[----:B------:R-:W-:Y:S02]  /*1bb0*/  ISETP.GE.AND P3, PT, R27, RZ, PT ;  /* 0x000000ff1b00720c */ /* 0x000fe40003f66270 */
[----:B------:R-:W-:-:S04]  /*1bc0*/  IABS R27, R36 ;  /* 0x00000024001b7213 */ /* 0x000fc80000000000 */
[----:B------:R-:W-:Y:S01]  /*1bd0*/  IADD3 R27, PT, PT, RZ, -R27, RZ ;  /* 0x8000001bff1b7210 */ /* 0x000fe20007ffe0ff */
[----:B--2---:R2:W3:Y:S02]  /*1be0*/  MUFU.RCP R32, R26 ;  /* 0x0000001a00207308 */ /* 0x0044e40000001000 */
[----:B--2---:R-:W-:Y:S01]  /*1bf0*/  IABS R26, R35 ;  /* 0x00000023001a7213 */ /* 0x004fe20000000000 */
[----:B---3--:R-:W-:-:S05]  /*1c00*/  VIADD R32, R32, 0xffffffe ;  /* 0x0ffffffe20207836 */ /* 0x008fca0000000000 */
[----:B------:R-:W2:Y:S02]  /*1c10*/  F2I.FTZ.U32.TRUNC.NTZ R33, R32 ;  /* 0x0000002000217305 */ /* 0x000ea4000021f000 */
[----:B--2---:R-:W-:-:S04]  /*1c20*/  IMAD.MOV R32, RZ, RZ, -R33 ;  /* 0x000000ffff207224 */ /* 0x004fc800078e0a21 */
[----:B------:R-:W-:Y:S02]  /*1c30*/  IMAD R29, R32, R37, RZ ;  /* 0x00000025201d7224 */ /* 0x000fe400078e02ff */
[----:B------:R-:W-:-:S04]  /*1c40*/  IMAD.MOV.U32 R32, RZ, RZ, RZ ;  /* 0x000000ffff207224 */ /* 0x000fc800078e00ff */
[----:B------:R-:W-:Y:S02]  /*1c50*/  IMAD.HI.U32 R33, R33, R29, R32 ;  /* 0x0000001d21217227 */ /* 0x000fe400078e0020 */
[----:B------:R-:W2:Y:S02]  /*1c60*/  S2R R32, SR_LANEID ;  /* 0x0000000000207919 */ /* 0x000ea40000000000 */
[----:B------:R-:W-:Y:S02]  /*1c70*/  IMAD.IADD R29, R2, 0x1, R7 ;  /* 0x00000001021d7824 */ /* 0x000fe400078e0207 */
[----:B------:R-:W-:-:S04]  /*1c80*/  IMAD.HI.U32 R33, R33, R26, RZ ;  /* 0x0000001a21217227 */ /* 0x000fc800078e00ff */
[----:B------:R-:W-:-:S05]  /*1c90*/  IMAD R26, R33, R27, R26 ;  /* 0x0000001b211a7224 */ /* 0x000fca00078e021a */
[----:B------:R-:W-:-:S13]  /*1ca0*/  ISETP.GT.U32.AND P2, PT, R37, R26, PT ;  /* 0x0000001a2500720c */ /* 0x000fda0003f44070 */
[----:B------:R-:W-:Y:S02]  /*1cb0*/  @!P2 IMAD.IADD R26, R26, 0x1, -R37 ;  /* 0x000000011a1aa824 */ /* 0x000fe400078e0a25 */
[----:B------:R-:W-:-:S03]  /*1cc0*/  @!P2 VIADD R33, R33, 0x1 ;  /* 0x000000012121a836 */ /* 0x000fc60000000000 */
[----:B------:R-:W-:Y:S02]  /*1cd0*/  ISETP.GE.U32.AND P1, PT, R26, R37, PT ;  /* 0x000000251a00720c */ /* 0x000fe40003f26070 */
[----:B------:R-:W3:Y:S01]  /*1ce0*/  LDC.64 R26, c[0x0][0x3b8] ;  /* 0x0000ee00ff1a7b82 */ /* 0x000ee20000000a00 */
[----:B--2---:R-:W-:-:S10]  /*1cf0*/  ISETP.EQ.U32.AND P2, PT, R32, UR7, PT ;  /* 0x0000000720007c0c */ /* 0x004fd4000bf42070 */
[----:B------:R-:W-:Y:S01]  /*1d00*/  @P1 VIADD R33, R33, 0x1 ;  /* 0x0000000121211836 */ /* 0x000fe20000000000 */
[----:B------:R-:W-:-:S03]  /*1d10*/  ISETP.NE.AND P1, PT, R36, RZ, PT ;  /* 0x000000ff2400720c */ /* 0x000fc60003f25270 */
[----:B------:R-:W-:Y:S02]  /*1d20*/  @!P3 IMAD.MOV R33, RZ, RZ, -R33 ;  /* 0x000000ffff21b224 */ /* 0x000fe400078e0a21 */
[----:B---3--:R-:W-:-:S08]  /*1d30*/  IMAD.WIDE R26, R29, 0x4, R26 ;  /* 0x000000041d1a7825 */ /* 0x008fd000078e021a */
[----:B------:R-:W-:Y:S02]  /*1d40*/  @!P1 LOP3.LUT R33, RZ, R36, RZ, 0x33, !PT ;  /* 0x00000024ff219212 */ /* 0x000fe400078e33ff */
[----:B------:R-:W-:Y:S02]  /*1d50*/  MOV R29, 0x400 ;  /* 0x00000400001d7802 */ /* 0x000fe40000000f00 */
[C---:B-1----:R-:W-:Y:S01]  /*1d60*/  ISETP.NE.AND P1, PT, R33.reuse, R34, PT ;  /* 0x000000222100720c */ /* 0x042fe20003f25270 */
[----:B------:R1:W-:Y:S01]  /*1d70*/  STG.E desc[UR10][R26.64], R33 ;  /* 0x000000211a007986 */ /* 0x0003e2000c10190a */
[----:B------:R-:W-:Y:S02]  /*1d80*/  CREDUX.MAX.S32 UR8, R33 ;  /* 0x00000000210872cc */ /* 0x000fe40000000200 */
[----:B------:R-:W-:-:S04]  /*1d90*/  IADD3 R35, PT, PT, R29, 0x4, RZ ;  /* 0x000000041d237810 */ /* 0x000fc80007ffe0ff */
[----:B0-----:R-:W-:-:S05]  /*1da0*/  LEA R35, R28, R35, 0x18 ;  /* 0x000000231c237211 */ /* 0x001fca00078ec0ff */
[----:B------:R-:W-:Y:S01]  /*1db0*/  @!P1 LEA R29, R28, R29, 0x18 ;  /* 0x0000001d1c1d9211 */ /* 0x000fe200078ec0ff */
[----:B-1----:R-:W-:Y:S02]  /*1dc0*/  @!P1 IMAD.MOV.U32 R26, RZ, RZ, 0x1 ;  /* 0x00000001ff1a9424 */ /* 0x002fe400078e00ff */
[----:B------:R-:W-:-:S05]  /*1dd0*/  IMAD.U32 R28, RZ, RZ, UR8 ;  /* 0x00000008ff1c7e24 */ /* 0x000fca000f8e00ff */
[----:B------:R0:W-:Y:S04]  /*1de0*/  @P2 ATOMS.MAX.S32 RZ, [R35], R28 ;  /* 0x0000001c23ff238c */ /* 0x0001e80001000200 */
[----:B------:R0:W-:Y:S02]  /*1df0*/  @!P1 STS [R29+0x8], R26 ;  /* 0x0000081a1d009388 */ /* 0x0001e40000000800 */
.L_x_24:
[----:B------:R-:W-:Y:S05]  /*1e00*/  BSYNC.RECONVERGENT B0 ;  /* 0x0000000000007941 */ /* 0x000fea0003800200 */
.L_x_23:
[----:B0-----:R-:W2:Y:S04]  /*1e10*/  LDG.E R35, desc[UR10][R30.64] ;  /* 0x0000000a1e237981 */ /* 0x001ea8000c1e1900 */
[----:B------:R-:W2:Y:S01]  /*1e20*/  LDG.E R32, desc[UR10][R24.64] ;  /* 0x0000000a18207981 */ /* 0x000ea2000c1e1900 */
[----:B------:R-:W-:Y:S01]  /*1e30*/  IADD3 R28, P2, PT, R30, UR12, RZ ;  /* 0x0000000c1e1c7c10 */ /* 0x000fe2000ff5e0ff */
[----:B------:R-:W-:Y:S01]  /*1e40*/  BSSY.RECONVERGENT B0, `(.L_x_25) ;  /* 0x0000035000007945 */ /* 0x000fe20003800200 */
[----:B------:R-:W-:Y:S01]  /*1e50*/  IADD3 R26, P3, PT, R24, UR12, RZ ;  /* 0x0000000c181a7c10 */ /* 0x000fe2000ff7e0ff */
[----:B------:R-:W-:Y:S02]  /*1e60*/  VIADD R7, R7, UR4 ;  /* 0x0000000407077c36 */ /* 0x000fe40008000000 */
[----:B------:R-:W-:-:S02]  /*1e70*/  IMAD.X R29, RZ, RZ, R31, P2 ;  /* 0x000000ffff1d7224 */ /* 0x000fc400010e061f */
[----:B------:R-:W-:Y:S01]  /*1e80*/  IMAD.X R27, RZ, RZ, R25, P3 ;  /* 0x000000ffff1b7224 */ /* 0x000fe200018e0619 */
[----:B--2---:R-:W-:-:S13]  /*1e90*/  ISETP.GE.AND P1, PT, R35, R32, PT ;  /* 0x000000202300720c */ /* 0x004fda0003f26270 */
        /* <DEDUP_REMOVED lines=47> */
.L_x_26:
[----:B------:R-:W-:Y:S05]  /*2190*/  BSYNC.RECONVERGENT B0 ;  /* 0x0000000000007941 */ /* 0x000fea0003800200 */
.L_x_25:
[----:B0-----:R-:W2:Y:S04]  /*21a0*/  LDG.E R31, desc[UR10][R28.64] ;  /* 0x0000000a1c1f7981 */ /* 0x001ea8000c1e1900 */
[----:B------:R-:W2:Y:S01]  /*21b0*/  LDG.E R24, desc[UR10][R26.64] ;  /* 0x0000000a1a187981 */ /* 0x000ea2000c1e1900 */
[----:B------:R-:W-:Y:S01]  /*21c0*/  BSSY.RECONVERGENT B0, `(.L_x_27) ;  /* 0x0000032000007945 */ /* 0x000fe20003800200 */
[----:B------:R-:W-:Y:S02]  /*21d0*/  IADD3 R7, PT, PT, R7, UR4, RZ ;  /* 0x0000000407077c10 */ /* 0x000fe4000fffe0ff */
[----:B--2---:R-:W-:-:S13]  /*21e0*/  ISETP.GE.AND P1, PT, R31, R24, PT ;  /* 0x000000181f00720c */ /* 0x004fda0003f26270 */
[----:B------:R-:W-:Y:S05]  /*21f0*/  @P1 BRA `(.L_x_28) ;  /* 0x0000000000b81947 */ /* 0x000fea0003800000 */
[----:B------:R-:W0:Y:S01]  /*2200*/  LDC.64 R24, c[0x0][0x3a0] ;  /* 0x0000e800ff187b82 */ /* 0x000e220000000a00 */
[----:B------:R2:W-:Y:S04]  /*2210*/  STG.E desc[UR10][R26.64], R31 ;  /* 0x0000001f1a007986 */ /* 0x0005e8000c10190a */
[----:B0-----:R0:W3:Y:S01]  /*2220*/  LDG.E R30, desc[UR10][R24.64] ;  /* 0x0000000a181e7981 */ /* 0x0010e2000c1e1900 */
[----:B------:R-:W-:Y:S01]  /*2230*/  VOTEU.ANY UR7, UPT, PT ;  /* 0x0000000000077886 */ /* 0x000fe200038e0100 */
[----:B--2---:R-:W-:Y:S01]  /*2240*/  MOV R26, 0x400 ;  /* 0x00000400001a7802 */ /* 0x004fe20000000f00 */
[----:B------:R-:W-:Y:S01]  /*2250*/  UFLO.U32 UR7, UR7 ;  /* 0x00000007000772bd */ /* 0x000fe200080e0000 */
[----:B0-----:R-:W-:Y:S02]  /*2260*/  IABS R24, R31 ;  /* 0x0000001f00187213 */ /* 0x001fe40000000000 */
[----:B---3--:R-:W-:-:S02]  /*2270*/  IABS R32, R30 ;  /* 0x0000001e00207213 */ /* 0x008fc40000000000 */
[-C--:B------:R-:W-:Y:S02]  /*2280*/  IABS R25, R30.reuse ;  /* 0x0000001e00197213 */ /* 0x080fe40000000000 */
[----:B------:R-:W0:Y:S01]  /*2290*/  I2F.RP R33, R32 ;  /* 0x0000002000217306 */ /* 0x000e220000209400 */
[----:B------:R-:W-:Y:S02]  /*22a0*/  LOP3.LUT R31, R31, R30, RZ, 0x3c, !PT ;  /* 0x0000001e1f1f7212 */ /* 0x000fe400078e3cff */
[----:B------:R-:W-:Y:S02]  /*22b0*/  IMAD.MOV R25, RZ, RZ, -R25 ;  /* 0x000000ffff197224 */ /* 0x000fe400078e0a19 */
[----:B------:R-:W-:Y:S02]  /*22c0*/  ISETP.GE.AND P3, PT, R31, RZ, PT ;  /* 0x000000ff1f00720c */ /* 0x000fe40003f66270 */
[----:B------:R-:W2:Y:S01]  /*22d0*/  S2R R31, SR_CgaCtaId ;  /* 0x00000000001f7919 */ /* 0x000ea20000008800 */
[----:B0-----:R-:W0:Y:S02]  /*22e0*/  MUFU.RCP R33, R33 ;  /* 0x0000002100217308 */ /* 0x001e240000001000 */
[----:B0-----:R-:W-:-:S06]  /*22f0*/  VIADD R28, R33, 0xffffffe ;  /* 0x0ffffffe211c7836 */ /* 0x001fcc0000000000 */
[----:B------:R0:W3:Y:S02]  /*2300*/  F2I.FTZ.U32.TRUNC.NTZ R29, R28 ;  /* 0x0000001c001d7305 */ /* 0x0000e4000021f000 */
[----:B0-----:R-:W-:Y:S02]  /*2310*/  IMAD.MOV.U32 R28, RZ, RZ, RZ ;  /* 0x000000ffff1c7224 */ /* 0x001fe400078e00ff */
[----:B---3--:R-:W-:-:S04]  /*2320*/  IMAD.MOV R35, RZ, RZ, -R29 ;  /* 0x000000ffff237224 */ /* 0x008fc800078e0a1d */
[----:B------:R-:W-:-:S04]  /*2330*/  IMAD R35, R35, R32, RZ ;  /* 0x0000002023237224 */ /* 0x000fc800078e02ff */
[----:B------:R-:W-:Y:S02]  /*2340*/  IMAD.HI.U32 R29, R29, R35, R28 ;  /* 0x000000231d1d7227 */ /* 0x000fe400078e001c */
[----:B------:R-:W0:Y:S04]  /*2350*/  S2R R28, SR_LANEID ;  /* 0x00000000001c7919 */ /* 0x000e280000000000 */
[----:B------:R-:W-:-:S04]  /*2360*/  IMAD.HI.U32 R27, R29, R24, RZ ;  /* 0x000000181d1b7227 */ /* 0x000fc800078e00ff */
[----:B------:R-:W-:Y:S02]  /*2370*/  IMAD R25, R27, R25, R24 ;  /* 0x000000191b197224 */ /* 0x000fe400078e0218 */
[----:B------:R-:W-:-:S03]  /*2380*/  IMAD.IADD R29, R2, 0x1, R7 ;  /* 0x00000001021d7824 */ /* 0x000fc600078e0207 */
[----:B------:R-:W-:-:S13]  /*2390*/  ISETP.GT.U32.AND P2, PT, R32, R25, PT ;  /* 0x000000192000720c */ /* 0x000fda0003f44070 */
[----:B------:R-:W-:Y:S01]  /*23a0*/  @!P2 IMAD.IADD R25, R25, 0x1, -R32 ;  /* 0x000000011919a824 */ /* 0x000fe200078e0a20 */
[----:B------:R-:W-:Y:S02]  /*23b0*/  @!P2 IADD3 R27, PT, PT, R27, 0x1, RZ ;  /* 0x000000011b1ba810 */ /* 0x000fe40007ffe0ff */
[----:B------:R-:W-:Y:S02]  /*23c0*/  ISETP.NE.AND P2, PT, R30, RZ, PT ;  /* 0x000000ff1e00720c */ /* 0x000fe40003f45270 */
[----:B------:R-:W-:Y:S02]  /*23d0*/  ISETP.GE.U32.AND P1, PT, R25, R32, PT ;  /* 0x000000201900720c */ /* 0x000fe40003f26070 */
[----:B------:R-:W3:Y:S11]  /*23e0*/  LDC.64 R24, c[0x0][0x3b8] ;  /* 0x0000ee00ff187b82 */ /* 0x000ef60000000a00 */
[----:B------:R-:W-:-:S04]  /*23f0*/  @P1 VIADD R27, R27, 0x1 ;  /* 0x000000011b1b1836 */ /* 0x000fc80000000000 */
[----:B------:R-:W-:Y:S01]  /*2400*/  @!P3 IMAD.MOV R27, RZ, RZ, -R27 ;  /* 0x000000ffff1bb224 */ /* 0x000fe200078e0a1b */
[----:B------:R-:W-:Y:S02]  /*2410*/  @!P2 LOP3.LUT R27, RZ, R30, RZ, 0x33, !PT ;  /* 0x0000001eff1ba212 */ /* 0x000fe400078e33ff */
[----:B0-----:R-:W-:Y:S01]  /*2420*/  ISETP.EQ.U32.AND P2, PT, R28, UR7, PT ;  /* 0x000000071c007c0c */ /* 0x001fe2000bf42070 */
[----:B------:R-:W-:Y:S01]  /*2430*/  VIADD R28, R26, 0x4 ;  /* 0x000000041a1c7836 */ /* 0x000fe20000000000 */
[C---:B-1----:R-:W-:Y:S02]  /*2440*/  ISETP.NE.AND P1, PT, R27.reuse, R34, PT ;  /* 0x000000221b00720c */ /* 0x042fe40003f25270 */
[----:B------:R-:W-:Y:S02]  /*2450*/  CREDUX.MAX.S32 UR8, R27 ;  /* 0x000000001b0872cc */ /* 0x000fe40000000200 */
[----:B--2---:R-:W-:Y:S01]  /*2460*/  LEA R33, R31, R28, 0x18 ;  /* 0x0000001c1f217211 */ /* 0x004fe200078ec0ff */
[----:B---3--:R-:W-:-:S05]  /*2470*/  IMAD.WIDE R24, R29, 0x4, R24 ;  /* 0x000000041d187825 */ /* 0x008fca00078e0218 */
[----:B------:R0:W-:Y:S03]  /*2480*/  STG.E desc[UR10][R24.64], R27 ;  /* 0x0000001b18007986 */ /* 0x0001e6000c10190a */
[----:B------:R-:W-:Y:S02]  /*2490*/  @!P1 LEA R31, R31, R26, 0x18 ;  /* 0x0000001a1f1f9211 */ /* 0x000fe400078ec0ff */
[----:B------:R-:W-:Y:S01]  /*24a0*/  IMAD.U32 R26, RZ, RZ, UR8 ;  /* 0x00000008ff1a7e24 */ /* 0x000fe2000f8e00ff */
[----:B------:R-:W-:-:S04]  /*24b0*/  @!P1 MOV R28, 0x1 ;  /* 0x00000001001c9802 */ /* 0x000fc80000000f00 */
[----:B------:R0:W-:Y:S04]  /*24c0*/  @P2 ATOMS.MAX.S32 RZ, [R33], R26 ;  /* 0x0000001a21ff238c */ /* 0x0001e80001000200 */
[----:B------:R0:W-:Y:S02]  /*24d0*/  @!P1 STS [R31+0x8], R28 ;  /* 0x0000081c1f009388 */ /* 0x0001e40000000800 */
.L_x_28:
[----:B------:R-:W-:Y:S05]  /*24e0*/  BSYNC.RECONVERGENT B0 ;  /* 0x0000000000007941 */ /* 0x000fea0003800200 */
.L_x_27:
[----:B------:R-:W-:-:S05]  /*24f0*/  VIADD R7, R7, UR4 ;  /* 0x0000000407077c36 */ /* 0x000fca0008000000 */
[----:B------:R-:W-:-:S13]  /*2500*/  ISETP.GE.AND P1, PT, R7, R0, PT ;  /* 0x000000000700720c */ /* 0x000fda0003f26270 */
[----:B------:R-:W-:Y:S05]  /*2510*/  @!P1 BRA `(.L_x_29) ;  /* 0xfffffff000649947 */ /* 0x000fea000383ffff */
.L_x_14:
[----:B------:R-:W-:Y:S05]  /*2520*/  BSYNC.RECONVERGENT B1 ;  /* 0x0000000000017941 */ /* 0x000fea0003800200 */
.L_x_13:
[----:B------:R-:W2:Y:S08]  /*2530*/  S2UR UR8, SR_CgaCtaId ;  /* 0x00000000000879c3 */ /* 0x000eb00000008800 */
[----:B------:R-:W-:Y:S06]  /*2540*/  BAR.SYNC.DEFER_BLOCKING 0x0 ;  /* 0x0000000000007b1d */ /* 0x000fec0000010000 */
[----:B------:R-:W-:-:S02]  /*2550*/  UMOV UR7, 0x400 ;  /* 0x0000040000077882 */ /* 0x000fc40000000000 */
[----:B--2---:R-:W-:-:S09]  /*2560*/  ULEA UR7, UR8, UR7, 0x18 ;  /* 0x0000000708077291 */ /* 0x004fd2000f8ec0ff */
[----:B------:R-:W2:Y:S02]  /*2570*/  LDS R7, [UR7+0x8] ;  /* 0x00000807ff077984 */ /* 0x000ea40008000800 */
[----:B--2---:R-:W-:-:S13]  /*2580*/  ISETP.NE.AND P1, PT, R7, RZ, PT ;  /* 0x000000ff0700720c */ /* 0x004fda0003f25270 */
[----:B------:R-:W-:Y:S05]  /*2590*/  @P1 BRA `(.L_x_30) ;  /* 0xffffffe000d81947 */ /* 0x000fea000383ffff */
[----:B------:R-:W-:Y:S06]  /*25a0*/  BAR.SYNC.DEFER_BLOCKING 0x0 ;  /* 0x0000000000007b1d */ /* 0x000fec0000010000 */
[----:B------:R-:W-:Y:S04]  /*25b0*/  BSSY.RECONVERGENT B0, `(.L_x_31) ;  /* 0x000002f000007945 */ /* 0x000fe80003800200 */
[----:B------:R-:W-:Y:S05]  /*25c0*/  @P0 BRA `(.L_x_32) ;  /* 0x0000000000b40947 */ /* 0x000fea0003800000 */
[----:B------:R-:W-:-:S07]  /*25d0*/  IMAD.MOV.U32 R7, RZ, RZ, R3 ;  /* 0x000000ffff077224 */ /* 0x000fce00078e0003 */
.L_x_38:
[----:B0--34-:R-:W0:Y:S01]  /*25e0*/  LDC.64 R26, c[0x0][0x3c0] ;  /* 0x0000f000ff1a7b82 */ /* 0x019e220000000a00 */
[----:B------:R-:W-:-:S04]  /*25f0*/  IMAD.IADD R25, R2, 0x1, R7 ;  /* 0x0000000102197824 */ /* 0x000fc800078e0207 */
[----:B0-----:R-:W-:-:S05]  /*2600*/  IMAD.WIDE R26, R25, 0x4, R26 ;  /* 0x00000004191a7825 */ /* 0x001fca00078e021a */
[----:B------:R-:W2:Y:S01]  /*2610*/  LDG.E R24, desc[UR10][R26.64] ;  /* 0x0000000a1a187981 */ /* 0x000ea2000c1e1900 */
[----:B------:R-:W-:Y:S01]  /*2620*/  BSSY.RECONVERGENT B1, `(.L_x_33) ;  /* 0x0000024000017945 */ /* 0x000fe20003800200 */
[----:B--2---:R-:W-:-:S13]  /*2630*/  ISETP.NE.AND P1, PT, R24, RZ, PT ;  /* 0x000000ff1800720c */ /* 0x004fda0003f25270 */
[----:B------:R-:W-:Y:S05]  /*2640*/  @!P1 BRA `(.L_x_34) ;  /* 0x0000000000849947 */ /* 0x000fea0003800000 */
[----:B------:R-:W0:Y:S01]  /*2650*/  LDC.64 R24, c[0x0][0x380] ;  /* 0x0000e000ff187b82 */ /* 0x000e220000000a00 */
[----:B------:R2:W-:Y:S01]  /*2660*/  STG.E desc[UR10][R26.64], RZ ;  /* 0x000000ff1a007986 */ /* 0x0005e2000c10190a */
[----:B0-----:R-:W-:-:S05]  /*2670*/  IMAD.WIDE.U32 R24, R7, 0x4, R24 ;  /* 0x0000000407187825 */ /* 0x001fca00078e0018 */
[----:B------:R-:W3:Y:S04]  /*2680*/  LDG.E R33, desc[UR10][R24.64] ;  /* 0x0000000a18217981 */ /* 0x000ee8000c1e1900 */
[----:B------:R-:W3:Y:S02]  /*2690*/  LDG.E R30, desc[UR10][R24.64+0x4] ;  /* 0x0000040a181e7981 */ /* 0x000ee4000c1e1900 */
[----:B---3--:R-:W-:-:S13]  /*26a0*/  ISETP.GE.AND P1, PT, R33, R30, PT ;  /* 0x0000001e2100720c */ /* 0x008fda0003f26270 */
[----:B--2---:R-:W-:Y:S05]  /*26b0*/  @P1 BRA `(.L_x_34) ;  /* 0x0000000000681947 */ /* 0x004fea0003800000 */
[----:B------:R-:W0:Y:S01]  /*26c0*/  LDC.64 R28, c[0x0][0x3a8] ;  /* 0x0000ea00ff1c7b82 */ /* 0x000e220000000a00 */
[----:B------:R-:W-:Y:S02]  /*26d0*/  IMAD.IADD R31, R6, 0x1, R7 ;  /* 0x00000001061f7824 */ /* 0x000fe400078e0207 */
[----:B------:R-:W-:-:S05]  /*26e0*/  IMAD.MOV.U32 R36, RZ, RZ, R30 ;  /* 0x000000ffff247224 */ /* 0x000fca00078e001e */
[----:B------:R-:W2:Y:S01]  /*26f0*/  LDC.64 R26, c[0x0][0x3a0] ;  /* 0x0000e800ff1a7b82 */ /* 0x000ea20000000a00 */
[----:B0-----:R-:W-:-:S07]  /*2700*/  IMAD.WIDE R28, R31, 0x4, R28 ;  /* 0x000000041f1c7825 */ /* 0x001fce00078e021c */
.L_x_37:
[----:B0-----:R-:W0:Y:S01]  /*2710*/  LDC.64 R30, c[0x0][0x390] ;  /* 0x0000e400ff1e7b82 */ /* 0x001e220000000a00 */
[----:B--2---:R-:W2:Y:S01]  /*2720*/  LDG.E R35, desc[UR10][R26.64] ;  /* 0x0000000a1a237981 */ /* 0x004ea2000c1e1900 */
[----:B0-----:R-:W-:-:S05]  /*2730*/  IMAD.WIDE R30, R33, 0x4, R30 ;  /* 0x00000004211e7825 */ /* 0x001fca00078e021e */
[----:B------:R-:W2:Y:S01]  /*2740*/  LDG.E R32, desc[UR10][R30.64] ;  /* 0x0000000a1e207981 */ /* 0x000ea2000c1e1900 */
[----:B------:R-:W-:Y:S01]  /*2750*/  BSSY.RECONVERGENT B2, `(.L_x_35) ;  /* 0x000000d000027945 */ /* 0x000fe20003800200 */
[----:B--2---:R-:W-:-:S13]  /*2760*/  ISETP.GT.AND P1, PT, R32, R35, PT ;  /* 0x000000232000720c */ /* 0x004fda0003f24270 */
[----:B------:R-:W-:Y:S05]  /*2770*/  @!P1 BRA `(.L_x_36) ;  /* 0x0000000000289947 */ /* 0x000fea0003800000 */
[----:B------:R-:W1:Y:S01]  /*2780*/  LDC.64 R30, c[0x0][0x388] ;  /* 0x0000e200ff1e7b82 */ /* 0x000e620000000a00 */
[----:B------:R-:W2:Y:S01]  /*2790*/  LDG.E R37, desc[UR10][R28.64] ;  /* 0x0000000a1c257981 */ /* 0x000ea2000c1e1900 */
[----:B-1----:R-:W-:-:S06]  /*27a0*/  IMAD.WIDE R34, R33, 0x4, R30 ;  /* 0x0000000421227825 */ /* 0x002fcc00078e021e */
[----:B------:R-:W0:Y:S01]  /*27b0*/  LDC.64 R30, c[0x0][0x3b0] ;  /* 0x0000ec00ff1e7b82 */ /* 0x000e220000000a00 */
[----:B------:R-:W3:Y:S01]  /*27c0*/  LDG.E R35, desc[UR10][R34.64] ;  /* 0x0000000a22237981 */ /* 0x000ee2000c1e1900 */
[----:B--2---:R-:W-:Y:S01]  /*27d0*/  IADD3 R32, PT, PT, R32, R37, RZ ;  /* 0x0000002520207210 */ /* 0x004fe20007ffe0ff */
[----:B---3--:R-:W-:-:S04]  /*27e0*/  IMAD.IADD R37, R6, 0x1, R35 ;  /* 0x0000000106257824 */ /* 0x008fc800078e0223 */
[----:B0-----:R-:W-:-:S05]  /*27f0*/  IMAD.WIDE R30, R37, 0x4, R30 ;  /* 0x00000004251e7825 */ /* 0x001fca00078e021e */
[----:B------:R0:W-:Y:S04]  /*2800*/  REDG.E.MIN.S32.STRONG.GPU desc[UR10][R30.64], R32 ;  /* 0x000000201e00798e */ /* 0x0001e8000c92e30a */
[----:B------:R0:W5:Y:S02]  /*2810*/  LDG.E R36, desc[UR10][R24.64+0x4] ;  /* 0x0000040a18247981 */ /* 0x000164000c1e1900 */
.L_x_36:
[----:B------:R-:W-:Y:S05]  /*2820*/  BSYNC.RECONVERGENT B2 ;  /* 0x0000000000027941 */ /* 0x000fea0003800200 */
.L_x_35:
[----:B------:R-:W-:-:S05]  /*2830*/  VIADD R33, R33, 0x1 ;  /* 0x0000000121217836 */ /* 0x000fca0000000000 */
[----:B-----5:R-:W-:-:S13]  /*2840*/  ISETP.GE.AND P1, PT, R33, R36, PT ;  /* 0x000000242100720c */ /* 0x020fda0003f26270 */
[----:B------:R-:W-:Y:S05]  /*2850*/  @!P1 BRA `(.L_x_37) ;  /* 0xfffffffc00ac9947 */ /* 0x000fea000383ffff */
.L_x_34:
[----:B------:R-:W-:Y:S05]  /*2860*/  BSYNC.RECONVERGENT B1 ;  /* 0x0000000000017941 */ /* 0x000fea0003800200 */
.L_x_33:
[----:B------:R-:W-:-:S05]  /*2870*/  VIADD R7, R7, UR4 ;  /* 0x0000000407077c36 */ /* 0x000fca0008000000 */
[----:B------:R-:W-:-:S13]  /*2880*/  ISETP.GE.AND P1, PT, R7, R0, PT ;  /* 0x000000000700720c */ /* 0x000fda0003f26270 */
[----:B------:R-:W-:Y:S05]  /*2890*/  @!P1 BRA `(.L_x_38) ;  /* 0xfffffffc00509947 */ /* 0x000fea000383ffff */
.L_x_32:
[----:B------:R-:W-:Y:S05]  /*28a0*/  BSYNC.RECONVERGENT B0 ;  /* 0x0000000000007941 */ /* 0x000fea0003800200 */
.L_x_31:
[----:B------:R-:W-:Y:S06]  /*28b0*/  BAR.SYNC.DEFER_BLOCKING 0x0 ;  /* 0x0000000000007b1d */ /* 0x000fec0000010000 */
[----:B------:R-:W-:Y:S04]  /*28c0*/  BSSY.RECONVERGENT B1, `(.L_x_39) ;  /* 0x000016f000017945 */ /* 0x000fe80003800200 */
[----:B------:R-:W-:Y:S05]  /*28d0*/  @P0 BRA `(.L_x_40) ;  /* 0x0000001400b40947 */ /* 0x000fea0003800000 */
[----:B------:R-:W-:Y:S01]  /*28e0*/  ISETP.NE.AND P1, PT, R5, RZ, PT ;  /* 0x000000ff0500720c */ /* 0x000fe20003f25270 */
[----:B------:R-:W-:Y:S01]  /*28f0*/  BSSY.RECONVERGENT B0, `(.L_x_41) ;  /* 0x0000091000007945 */ /* 0x000fe20003800200 */
[----:B------:R-:W-:-:S11]  /*2900*/  IMAD.MOV.U32 R7, RZ, RZ, R3 ;  /* 0x000000ffff077224 */ /* 0x000fd600078e0003 */
[----:B------:R-:W-:Y:S05]  /*2910*/  @!P1 BRA `(.L_x_42) ;  /* 0x0000000800389947 */ /* 0x000fea0003800000 */
[----:B0--34-:R-:W2:Y:S04]  /*2920*/  LDG.E R27, desc[UR10][R16.64] ;  /* 0x0000000a101b7981 */ /* 0x019ea8000c1e1900 */
[----:B------:R-:W2:Y:S01]  /*2930*/  LDG.E R24, desc[UR10][R14.64] ;  /* 0x0000000a0e187981 */ /* 0x000ea2000c1e1900 */
[----:B------:R-:W-:Y:S01]  /*2940*/  BSSY.RECONVERGENT B2, `(.L_x_43) ;  /* 0x000002c000027945 */ /* 0x000fe20003800200 */
[----:B------:R-:W-:Y:S01]  /*2950*/  ISETP.NE.AND P1, PT, R5, 0x1, PT ;  /* 0x000000010500780c */ /* 0x000fe20003f25270 */
[----:B------:R-:W-:Y:S01]  /*2960*/  VIADD R7, R3, UR4 ;  /* 0x0000000403077c36 */ /* 0x000fe20008000000 */
[----:B--2---:R-:W-:-:S13]  /*2970*/  ISETP.GE.AND P2, PT, R27, R24, PT ;  /* 0x000000181b00720c */ /* 0x004fda0003f46270 */
[----:B------:R-:W-:Y:S05]  /*2980*/  @P2 BRA `(.L_x_44) ;  /* 0x00000000009c2947 */ /* 0x000fea0003800000 */
[----:B------:R-:W0:Y:S01]  /*2990*/  LDC.64 R30, c[0x0][0x3a0] ;  /* 0x0000e800ff1e7b82 */ /* 0x000e220000000a00 */
[----:B------:R2:W-:Y:S04]  /*29a0*/  STG.E desc[UR10][R14.64], R27 ;  /* 0x0000001b0e007986 */ /* 0x0005e8000c10190a */
[----:B0-----:R0:W3:Y:S03]  /*29b0*/  LDG.E R26, desc[UR10][R30.64] ;  /* 0x0000000a1e1a7981 */ /* 0x0010e6000c1e1900 */
[----:B------:R-:W4:Y:S01]  /*29c0*/  S2UR UR9, SR_CgaCtaId ;  /* 0x00000000000979c3 */ /* 0x000f220000008800 */
[----:B------:R-:W-:Y:S01]  /*29d0*/  VOTEU.ANY UR7, UPT, PT ;  /* 0x0000000000077886 */ /* 0x000fe200038e0100 */
[----:B------:R-:W-:Y:S01]  /*29e0*/  UMOV UR8, 0x400 ;  /* 0x0000040000087882 */ /* 0x000fe20000000000 */
[----:B------:R-:W-:-:S02]  /*29f0*/  UFLO.U32 UR7, UR7 ;  /* 0x00000007000772bd */ /* 0x000fc400080e0000 */
[----:B------:R-:W-:Y:S01]  /*2a00*/  UIADD3 UR8, UPT, UPT, UR8, 0x4, URZ ;  /* 0x0000000408087890 */ /* 0x000fe2000fffe0ff */
[----:B0-----:R-:W-:-:S03]  /*2a10*/  IABS R30, R27 ;  /* 0x0000001b001e7213 */ /* 0x001fc60000000000 */
[----:B----4-:R-:W-:Y:S01]  /*2a20*/  ULEA UR8, UR9, UR8, 0x18 ;  /* 0x0000000809087291 */ /* 0x010fe2000f8ec0ff */
[-C--:B---3--:R-:W-:Y:S02]  /*2a30*/  IABS R28, R26.reuse ;  /* 0x0000001a001c7213 */ /* 0x088fe40000000000 */
[-C--:B------:R-:W-:Y:S02]  /*2a40*/  IABS R31, R26.reuse ;  /* 0x0000001a001f7213 */ /* 0x080fe40000000000 */
[----:B------:R-:W0:Y:S01]  /*2a50*/  I2F.RP R29, R28 ;  /* 0x0000001c001d7306 */ /* 0x000e220000209400 */
[----:B--2---:R-:W-:-:S04]  /*2a60*/  LOP3.LUT R27, R27, R26, RZ, 0x3c, !PT ;  /* 0x0000001a1b1b7212 */ /* 0x004fc800078e3cff */
[----:B------:R-:W-:-:S03]  /*2a70*/  ISETP.GE.AND P3, PT, R27, RZ, PT ;  /* 0x000000ff1b00720c */ /* 0x000fc60003f66270 */
[----:B0-----:R-:W0:Y:S02]  /*2a80*/  MUFU.RCP R29, R29 ;  /* 0x0000001d001d7308 */ /* 0x001e240000001000 */
[----:B0-----:R-:W-:Y:S01]  /*2a90*/  IADD3 R24, PT, PT, R29, 0xffffffe, RZ ;  /* 0x0ffffffe1d187810 */ /* 0x001fe20007ffe0ff */
[----:B------:R-:W-:-:S05]  /*2aa0*/  IMAD.MOV R29, RZ, RZ, -R31 ;  /* 0x000000ffff1d7224 */ /* 0x000fca00078e0a1f */
[----:B------:R0:W2:Y:S02]  /*2ab0*/  F2I.FTZ.U32.TRUNC.NTZ R25, R24 ;  /* 0x0000001800197305 */ /* 0x0000a4000021f000 */
[----:B0-----:R-:W-:Y:S02]  /*2ac0*/  IMAD.MOV.U32 R24, RZ, RZ, RZ ;  /* 0x000000ffff187224 */ /* 0x001fe400078e00ff */
[----:B--2---:R-:W-:-:S04]  /*2ad0*/  IMAD.MOV R33, RZ, RZ, -R25 ;  /* 0x000000ffff217224 */ /* 0x004fc800078e0a19 */
[----:B------:R-:W-:-:S04]  /*2ae0*/  IMAD R33, R33, R28, RZ ;  /* 0x0000001c21217224 */ /* 0x000fc800078e02ff */
[----:B------:R-:W-:Y:S02]  /*2af0*/  IMAD.HI.U32 R25, R25, R33, R24 ;  /* 0x0000002119197227 */ /* 0x000fe400078e0018 */
[----:B------:R-:W0:Y:S04]  /*2b00*/  S2R R24, SR_LANEID ;  /* 0x0000000000187919 */ /* 0x000e280000000000 */
[----:B------:R-:W-:-:S04]  /*2b10*/  IMAD.HI.U32 R25, R25, R30, RZ ;  /* 0x0000001e19197227 */ /* 0x000fc800078e00ff */
[----:B------:R-:W-:-:S05]  /*2b20*/  IMAD R29, R25, R29, R30 ;  /* 0x0000001d191d7224 */ /* 0x000fca00078e021e */
[----:B------:R-:W-:-:S13]  /*2b30*/  ISETP.GT.U32.AND P4, PT, R28, R29, PT ;  /* 0x0000001d1c00720c */ /* 0x000fda0003f84070 */
[----:B------:R-:W-:Y:S02]  /*2b40*/  @!P4 IMAD.IADD R29, R29, 0x1, -R28 ;  /* 0x000000011d1dc824 */ /* 0x000fe400078e0a1c */
[----:B------:R-:W-:Y:S01]  /*2b50*/  @!P4 VIADD R25, R25, 0x1 ;  /* 0x000000011919c836 */ /* 0x000fe20000000000 */
[----:B------:R-:W-:Y:S02]  /*2b60*/  ISETP.NE.AND P4, PT, R26, RZ, PT ;  /* 0x000000ff1a00720c */ /* 0x000fe40003f85270 */
[----:B------:R-:W-:-:S13]  /*2b70*/  ISETP.GE.U32.AND P2, PT, R29, R28, PT ;  /* 0x0000001c1d00720c */ /* 0x000fda0003f46070 */
[----:B------:R-:W-:Y:S02]  /*2b80*/  @P2 IADD3 R25, PT, PT, R25, 0x1, RZ ;  /* 0x0000000119192810 */ /* 0x000fe40007ffe0ff */
[----:B0-----:R-:W-:-:S03]  /*2b90*/  ISETP.EQ.U32.AND P2, PT, R24, UR7, PT ;  /* 0x0000000718007c0c */ /* 0x001fc6000bf42070 */
[----:B------:R-:W-:Y:S01]  /*2ba0*/  @!P3 IMAD.MOV R25, RZ, RZ, -R25 ;  /* 0x000000ffff19b224 */ /* 0x000fe200078e0a19 */
[----:B------:R-:W-:-:S04]  /*2bb0*/  @!P4 LOP3.LUT R25, RZ, R26, RZ, 0x33, !PT ;  /* 0x0000001aff19c212 */ /* 0x000fc800078e33ff */
[----:B------:R-:W-:Y:S01]  /*2bc0*/  CREDUX.MAX.S32 UR13, R25 ;  /* 0x00000000190d72cc */ /* 0x000fe20000000200 */
[----:B------:R0:W-:-:S12]  /*2bd0*/  STG.E desc[UR10][R8.64], R25 ;  /* 0x0000001908007986 */ /* 0x0001d8000c10190a */
[----:B------:R-:W-:-:S05]  /*2be0*/  IMAD.U32 R24, RZ, RZ, UR13 ;  /* 0x0000000dff187e24 */ /* 0x000fca000f8e00ff */
[----:B------:R0:W-:Y:S02]  /*2bf0*/  @P2 ATOMS.MAX.S32 RZ, [UR8], R24 ;  /* 0x00000018ffff298c */ /* 0x0001e40009000208 */
.L_x_44:
[----:B------:R-:W-:Y:S05]  /*2c00*/  BSYNC.RECONVERGENT B2 ;  /* 0x0000000000027941 */ /* 0x000fea0003800200 */
.L_x_43:
[----:B------:R-:W-:Y:S05]  /*2c10*/  @!P1 BRA `(.L_x_42) ;  /* 0x0000000400789947 */ /* 0x000fea0003800000 */
[----:B0-----:R-:W2:Y:S04]  /*2c20*/  LDG.E R24, desc[UR10][R18.64] ;  /* 0x0000000a12187981 */ /* 0x001ea8000c1e1900 */
        /* <DEDUP_REMOVED lines=22> */
[----:B0-----:R-:W-:Y:S02]  /*2d90*/  VIADD R24, R29, 0xffffffe ;  /* 0x0ffffffe1d187836 */ /* 0x001fe40000000000 */
[----:B------:R-:W-:-:S04]  /*2da0*/  IMAD.MOV R29, RZ, RZ, -R31 ;  /* 0x000000ffff1d7224 */ /* 0x000fc800078e0a1f */
[----:B------:R0:W2:Y:S02]  /*2db0*/  F2I.FTZ.U32.TRUNC.NTZ R25, R24 ;  /* 0x0000001800197305 */ /* 0x0000a4000021f000 */
[----:B0-----:R-:W-:Y:S02]  /*2dc0*/  HFMA2 R24, -RZ, RZ, 0, 0 ;  /* 0x00000000ff187431 */ /* 0x001fe400000001ff */
        /* <DEDUP_REMOVED lines=11> */
[----:B------:R-:W-:Y:S01]  /*2e80*/  @P2 VIADD R25, R25, 0x1 ;  /* 0x0000000119192836 */ /* 0x000fe20000000000 */
[----:B0-----:R-:W-:-:S03]  /*2e90*/  ISETP.EQ.U32.AND P2, PT, R24, UR7, PT ;  /* 0x0000000718007c0c */ /* 0x001fc6000bf42070 */
[----:B------:R-:W-:Y:S01]  /*2ea0*/  @!P3 IMAD.MOV R25, RZ, RZ, -R25 ;  /* 0x000000ffff19b224 */ /* 0x000fe200078e0a19 */
[----:B------:R-:W-:-:S04]  /*2eb0*/  @!P4 LOP3.LUT R25, RZ, R26, RZ, 0x33, !PT ;  /* 0x0000001aff19c212 */ /* 0x000fc800078e33ff */
[----:B------:R-:W-:Y:S01]  /*2ec0*/  CREDUX.MAX.S32 UR13, R25 ;  /* 0x00000000190d72cc */ /* 0x000fe20000000200 */
[----:B------:R0:W-:-:S12]  /*2ed0*/  STG.E desc[UR10][R10.64], R25 ;  /* 0x000000190a007986 */ /* 0x0001d8000c10190a */
[----:B------:R-:W-:-:S05]  /*2ee0*/  MOV R24, UR13 ;  /* 0x0000000d00187c02 */ /* 0x000fca0008000f00 */
[----:B------:R0:W-:Y:S02]  /*2ef0*/  @P2 ATOMS.MAX.S32 RZ, [UR8], R24 ;  /* 0x00000018ffff298c */ /* 0x0001e40009000208 */
.L_x_46:
[----:B------:R-:W-:Y:S05]  /*2f00*/  BSYNC.RECONVERGENT B2 ;  /* 0x0000000000027941 */ /* 0x000fea0003800200 */
.L_x_45:
[----:B------:R-:W-:Y:S05]  /*2f10*/  @!P1 BRA `(.L_x_42) ;  /* 0x0000000000b89947 */ /* 0x000fea0003800000 */
[----:B0-----:R-:W-:Y:S01]  /*2f20*/  IADD3 R24, P1, PT, R20, UR12, RZ ;  /* 0x0000000c14187c10 */ /* 0x001fe2000ff3e0ff */
[----:B------:R-:W2:Y:S04]  /*2f30*/  LDG.E R26, desc[UR10][R22.64] ;  /* 0x0000000a161a7981 */ /* 0x000ea8000c1e1900 */
[----:B------:R-:W-:-:S05]  /*2f40*/  IMAD.X R25, RZ, RZ, R21, P1 ;  /* 0x000000ffff197224 */ /* 0x000fca00008e0615 */
[----:B------:R-:W2:Y:S01]  /*2f50*/  LDG.E R27, desc[UR10][R24.64] ;  /* 0x0000000a181b7981 */ /* 0x000ea2000c1e1900 */
        /* <DEDUP_REMOVED lines=19> */
[----:B0-----:R-:W-:Y:S01]  /*3090*/  VIADD R24, R29, 0xffffffe ;  /* 0x0ffffffe1d187836 */ /* 0x001fe20000000000 */
[----:B------:R-:W-:-:S05]  /*30a0*/  IADD3 R29, PT, PT, RZ, -R31, RZ ;  /* 0x8000001fff1d7210 */ /* 0x000fca0007ffe0ff */
        /* <DEDUP_REMOVED lines=19> */
[----:B------:R-:W-:-:S05]  /*31e0*/  IMAD.U32 R24, RZ, RZ, UR13 ;  /* 0x0000000dff187e24 */ /* 0x000fca000f8e00ff */
[----:B------:R2:W-:Y:S02]  /*31f0*/  @P1 ATOMS.MAX.S32 RZ, [UR8], R24 ;  /* 0x00000018ffff198c */ /* 0x0005e40009000208 */
.L_x_42:
[----:B------:R-:W-:Y:S05]  /*3200*/  BSYNC.RECONVERGENT B0 ;  /* 0x0000000000007941 */ /* 0x000fea0003800200 */
.L_x_41:
[----:B------:R-:W-:-:S13]  /*3210*/  ISETP.GE.U32.AND P1, PT, R4, 0x3, PT ;  /* 0x000000030400780c */ /* 0x000fda0003f26070 */
[----:B------:R-:W-:Y:S05]  /*3220*/  @!P1 BRA `(.L_x_40) ;  /* 0x0000000c00609947 */ /* 0x000fea0003800000 */
.L_x_55:
[----:B0--34-:R-:W0:Y:S01]  /*3230*/  LDC.64 R30, c[0x0][0x3b0] ;  /* 0x0000ec00ff1e7b82 */ /* 0x019e220000000a00 */
[----:B--2---:R-:W-:-:S07]  /*3240*/  IADD3 R25, PT, PT, R6, R7, RZ ;  /* 0x0000000706197210 */ /* 0x004fce0007ffe0ff */
[----:B------:R-:W2:Y:S01]  /*3250*/  LDC.64 R26, c[0x0][0x3a8] ;  /* 0x0000ea00ff1a7b82 */ /* 0x000ea20000000a00 */
[----:B0-----:R-:W-:-:S05]  /*3260*/  IMAD.WIDE R30, R25, 0x4, R30 ;  /* 0x00000004191e7825 */ /* 0x001fca00078e021e */
[----:B------:R-:W3:Y:S01]  /*3270*/  LDG.E R35, desc[UR10][R30.64] ;  /* 0x0000000a1e237981 */ /* 0x000ee2000c1e1900 */
[----:B--2---:R-:W-:-:S05]  /*3280*/  IMAD.WIDE R26, R25, 0x4, R26 ;  /* 0x00000004191a7825 */ /* 0x004fca00078e021a */
[----:B------:R-:W3:Y:S01]  /*3290*/  LDG.E R24, desc[UR10][R26.64] ;  /* 0x0000000a1a187981 */ /* 0x000ee2000c1e1900 */
[----:B------:R-:W-:Y:S01]  /*32a0*/  IADD3 R28, P2, PT, R30, UR12, RZ ;  /* 0x0000000c1e1c7c10 */ /* 0x000fe2000ff5e0ff */
[----:B------:R-:W-:Y:S04]  /*32b0*/  BSSY.RECONVERGENT B0, `(.L_x_47) ;  /* 0x0000030000007945 */ /* 0x000fe80003800200 */
[----:B------:R-:W-:Y:S01]  /*32c0*/  IMAD.X R29, RZ, RZ, R31, P2 ;  /* 0x000000ffff1d7224 */ /* 0x000fe200010e061f */
[----:B---3--:R-:W-:Y:S02]  /*32d0*/  ISETP.GE.AND P1, PT, R35, R24, PT ;  /* 0x000000182300720c */ /* 0x008fe40003f26270 */
[----:B------:R-:W-:-:S05]  /*32e0*/  IADD3 R24, P3, PT, R26, UR12, RZ ;  /* 0x0000000c1a187c10 */ /* 0x000fca000ff7e0ff */
[----:B------:R-:W-:-:S06]  /*32f0*/  IMAD.X R25, RZ, RZ, R27, P3 ;  /* 0x000000ffff197224 */ /* 0x000fcc00018e061b */
[----:B------:R-:W-:Y:S05]  /*3300*/  @P1 BRA `(.L_x_48) ;  /* 0x0000000000a81947 */ /* 0x000fea0003800000 */
[----:B------:R-:W0:Y:S01]  /*3310*/  LDC.64 R30, c[0x0][0x3a0] ;  /* 0x0000e800ff1e7b82 */ /* 0x000e220000000a00 */
[----:B------:R2:W-:Y:S04]  /*3320*/  STG.E desc[UR10][R26.64], R35 ;  /* 0x000000231a007986 */ /* 0x0005e8000c10190a */
[----:B0-----:R-:W1:Y:S01]  /*3330*/  LDG.E R30, desc[UR10][R30.64] ;  /* 0x0000000a1e1e7981 */ /* 0x001e62000c1e1900 */
[----:B--2---:R-:W-:Y:S02]  /*3340*/  IABS R26, R35 ;  /* 0x00000023001a7213 */ /* 0x004fe40000000000 */
[----:B------:R-:W0:Y:S01]  /*3350*/  S2UR UR9, SR_CgaCtaId ;  /* 0x00000000000979c3 */ /* 0x000e220000008800 */
[----:B------:R-:W-:Y:S01]  /*3360*/  VOTEU.ANY UR7, UPT, PT ;  /* 0x0000000000077886 */ /* 0x000fe200038e0100 */
[----:B------:R-:W-:Y:S01]  /*3370*/  UMOV UR8, 0x400 ;  /* 0x0000040000087882 */ /* 0x000fe20000000000 */
[----:B------:R-:W-:-:S02]  /*3380*/  UFLO.U32 UR7, UR7 ;  /* 0x00000007000772bd */ /* 0x000fc400080e0000 */
[----:B------:R-:W-:-:S04]  /*3390*/  UIADD3 UR8, UPT, UPT, UR8, 0x4, URZ ;  /* 0x0000000408087890 */ /* 0x000fc8000fffe0ff */
[----:B0-----:R-:W-:Y:S01]  /*33a0*/  ULEA UR8, UR9, UR8, 0x18 ;  /* 0x0000000809087291 */ /* 0x001fe2000f8ec0ff */
[-C--:B-1----:R-:W-:Y:S02]  /*33b0*/  IABS R34, R30.reuse ;  /* 0x0000001e00227213 */ /* 0x082fe40000000000 */
[----:B------:R-:W-:Y:S02]  /*33c0*/  LOP3.LUT R37, R35, R30, RZ, 0x3c, !PT ;  /* 0x0000001e23257212 */ /* 0x000fe400078e3cff */
[----:B------:R-:W0:Y:S02]  /*33d0*/  I2F.RP R36, R34 ;  /* 0x0000002200247306 */ /* 0x000e240000209400 */
[----:B------:R-:W-:-:S06]  /*33e0*/  ISETP.GE.AND P3, PT, R37, RZ, PT ;  /* 0x000000ff2500720c */ /* 0x000fcc0003f66270 */
[----:B0-----:R-:W0:Y:S02]  /*33f0*/  MUFU.RCP R36, R36 ;  /* 0x0000002400247308 */ /* 0x001e240000001000 */
[----:B0-----:R-:W-:-:S06]  /*3400*/  VIADD R32, R36, 0xffffffe ;  /* 0x0ffffffe24207836 */ /* 0x001fcc0000000000 */
[----:B------:R0:W1:Y:S02]  /*3410*/  F2I.FTZ.U32.TRUNC.NTZ R33, R32 ;  /* 0x0000002000217305 */ /* 0x000064000021f000 */
[----:B0-----:R-:W-:Y:S02]  /*3420*/  IMAD.MOV.U32 R32, RZ, RZ, RZ ;  /* 0x000000ffff207224 */ /* 0x001fe400078e00ff */
[----:B-1----:R-:W-:-:S04]  /*3430*/  IMAD.MOV R31, RZ, RZ, -R33 ;  /* 0x000000ffff1f7224 */ /* 0x002fc800078e0a21 */
[----:B------:R-:W-:Y:S02]  /*3440*/  IMAD R27, R31, R34, RZ ;  /* 0x000000221f1b7224 */ /* 0x000fe400078e02ff */
[----:B------:R-:W0:Y:S02]  /*3450*/  S2R R31, SR_LANEID ;  /* 0x00000000001f7919 */ /* 0x000e240000000000 */
[----:B------:R-:W-:Y:S01]  /*3460*/  IMAD.HI.U32 R33, R33, R27, R32 ;  /* 0x0000001b21217227 */ /* 0x000fe200078e0020 */
[----:B------:R-:W-:-:S04]  /*3470*/  IABS R27, R30 ;  /* 0x0000001e001b7213 */ /* 0x000fc80000000000 */
[----:B------:R-:W-:Y:S01]  /*3480*/  IADD3 R27, PT, PT, RZ, -R27, RZ ;  /* 0x8000001bff1b7210 */ /* 0x000fe20007ffe0ff */
[----:B------:R-:W-:-:S04]  /*3490*/  IMAD.HI.U32 R33, R33, R26, RZ ;  /* 0x0000001a21217227 */ /* 0x000fc800078e00ff */
[----:B------:R-:W-:-:S05]  /*34a0*/  IMAD R27, R33, R27, R26 ;  /* 0x0000001b211b7224 */ /* 0x000fca00078e021a */
[----:B------:R-:W-:-:S13]  /*34b0*/  ISETP.GT.U32.AND P2, PT, R34, R27, PT ;  /* 0x0000001b2200720c */ /* 0x000fda0003f44070 */
[----:B------:R-:W-:Y:S02]  /*34c0*/  @!P2 IMAD.IADD R27, R27, 0x1, -R34 ;  /* 0x000000011b1ba824 */ /* 0x000fe400078e0a22 */
[----:B------:R-:W-:Y:S01]  /*34d0*/  @!P2 VIADD R33, R33, 0x1 ;  /* 0x000000012121a836 */ /* 0x000fe20000000000 */
[----:B------:R-:W-:Y:S02]  /*34e0*/  ISETP.NE.AND P2, PT, R30, RZ, PT ;  /* 0x000000ff1e00720c */ /* 0x000fe40003f45270 */
[----:B------:R-:W-:Y:S02]  /*34f0*/  ISETP.GE.U32.AND P1, PT, R27, R34, PT ;  /* 0x000000221b00720c */ /* 0x000fe40003f26070 */
[----:B------:R-:W1:Y:S11]  /*3500*/  LDC.64 R26, c[0x0][0x3b8] ;  /* 0x0000ee00ff1a7b82 */ /* 0x000e760000000a00 */
[----:B------:R-:W-:Y:S01]  /*3510*/  @P1 VIADD R33, R33, 0x1 ;  /* 0x0000000121211836 */ /* 0x000fe20000000000 */
[----:B0-----:R-:W-:Y:S01]  /*3520*/  ISETP.EQ.U32.AND P1, PT, R31, UR7, PT ;  /* 0x000000071f007c0c */ /* 0x001fe2000bf22070 */
[----:B------:R-:W-:-:S02]  /*3530*/  IMAD.IADD R31, R2, 0x1, R7 ;  /* 0x00000001021f7824 */ /* 0x000fc400078e0207 */
[----:B------:R-:W-:Y:S01]  /*3540*/  @!P3 IMAD.MOV R33, RZ, RZ, -R33 ;  /* 0x000000ffff21b224 */ /* 0x000fe200078e0a21 */
[----:B------:R-:W-:-:S04]  /*3550*/  @!P2 LOP3.LUT R33, RZ, R30, RZ, 0x33, !PT ;  /* 0x0000001eff21a212 */ /* 0x000fc800078e33ff */
[----:B------:R-:W-:Y:S01]  /*3560*/  CREDUX.MAX.S32 UR13, R33 ;  /* 0x00000000210d72cc */ /* 0x000fe20000000200 */
[----:B-1----:R-:W-:-:S05]  /*3570*/  IMAD.WIDE R26, R31, 0x4, R26 ;  /* 0x000000041f1a7825 */ /* 0x002fca00078e021a */
[----:B------:R0:W-:Y:S07]  /*3580*/  STG.E desc[UR10][R26.64], R33 ;  /* 0x000000211a007986 */ /* 0x0001ee000c10190a */
[----:B------:R-:W-:-:S05]  /*3590*/  MOV R30, UR13 ;  /* 0x0000000d001e7c02 */ /* 0x000fca0008000f00 */
[----:B------:R0:W-:Y:S02]  /*35a0*/  @P1 ATOMS.MAX.S32 RZ, [UR8], R30 ;  /* 0x0000001effff198c */ /* 0x0001e40009000208 */
.L_x_48:
[----:B------:R-:W-:Y:S05]  /*35b0*/  BSYNC.RECONVERGENT B0 ;  /* 0x0000000000007941 */ /* 0x000fea0003800200 */
.L_x_47:
[----:B------:R-:W2:Y:S04]  /*35c0*/  LDG.E R35, desc[UR10][R28.64] ;  /* 0x0000000a1c237981 */ /* 0x000ea8000c1e1900 */
[----:B0-----:R-:W2:Y:S01]  /*35d0*/  LDG.E R26, desc[UR10][R24.64] ;  /* 0x0000000a181a7981 */ /* 0x001ea2000c1e1900 */
[----:B------:R-:W-:Y:S01]  /*35e0*/  IADD3 R30, P2, PT, R28, UR12, RZ ;  /* 0x0000000c1c1e7c10 */ /* 0x000fe2000ff5e0ff */
[----:B------:R-:W-:Y:S01]  /*35f0*/  BSSY.RECONVERGENT B0, `(.L_x_49) ;  /* 0x0000031000007945 */ /* 0x000fe20003800200 */
[----:B------:R-:W-:-:S03]  /*3600*/  VIADD R7, R7, UR4 ;  /* 0x0000000407077c36 */ /* 0x000fc60008000000 */
[----:B------:R-:W-:Y:S01]  /*3610*/  IMAD.X R31, RZ, RZ, R29, P2 ;  /* 0x000000ffff1f7224 */ /* 0x000fe200010e061d */
[----:B--2---:R-:W-:Y:S02]  /*3620*/  ISETP.GE.AND P1, PT, R35, R26, PT ;  /* 0x0000001a2300720c */ /* 0x004fe40003f26270 */
        /* <DEDUP_REMOVED lines=20> */
[----:B0-----:R-:W-:Y:S02]  /*3770*/  HFMA2 R32, -RZ, RZ, 0, 0 ;  /* 0x00000000ff207431 */ /* 0x001fe400000001ff */
[----:B-1----:R-:W-:-:S04]  /*3780*/  IMAD.MOV R29, RZ, RZ, -R33 ;  /* 0x000000ffff1d7224 */ /* 0x002fc800078e0a21 */
[----:B------:R-:W-:Y:S02]  /*3790*/  IMAD R25, R29, R34, RZ ;  /* 0x000000221d197224 */ /* 0x000fe400078e02ff */
[----:B------:R-:W0:Y:S02]  /*37a0*/  S2R R29, SR_LANEID ;  /* 0x00000000001d7919 */ /* 0x000e240000000000 */
[----:B------:R-:W-:Y:S01]  /*37b0*/  IMAD.HI.U32 R33, R33, R25, R32 ;  /* 0x0000001921217227 */ /* 0x000fe200078e0020 */
[----:B------:R-:W-:-:S05]  /*37c0*/  IABS R25, R28 ;  /* 0x0000001c00197213 */ /* 0x000fca0000000000 */
[----:B------:R-:W-:Y:S02]  /*37d0*/  IMAD.MOV R25, RZ, RZ, -R25 ;  /* 0x000000ffff197224 */ /* 0x000fe400078e0a19 */
        /* <DEDUP_REMOVED lines=9> */
[----:B0-----:R-:W-:-:S02]  /*3870*/  ISETP.EQ.U32.AND P1, PT, R29, UR7, PT ;  /* 0x000000071d007c0c */ /* 0x001fc4000bf22070 */
[----:B------:R-:W-:Y:S01]  /*3880*/  IADD3 R29, PT, PT, R2, R7, RZ ;  /* 0x00000007021d7210 */ /* 0x000fe20007ffe0ff */
[----:B------:R-:W-:Y:S01]  /*3890*/  @!P3 IMAD.MOV R33, RZ, RZ, -R33 ;  /* 0x000000ffff21b224 */ /* 0x000fe200078e0a21 */
[----:B------:R-:W-:-:S04]  /*38a0*/  @!P2 LOP3.LUT R33, RZ, R28, RZ, 0x33, !PT ;  /* 0x0000001cff21a212 */ /* 0x000fc800078e33ff */
[----:B------:R-:W-:Y:S01]  /*38b0*/  CREDUX.MAX.S32 UR13, R33 ;  /* 0x00000000210d72cc */ /* 0x000fe20000000200 */
[----:B-1----:R-:W-:-:S05]  /*38c0*/  IMAD.WIDE R24, R29, 0x4, R24 ;  /* 0x000000041d187825 */ /* 0x002fca00078e0218 */
[----:B------:R0:W-:Y:S07]  /*38d0*/  STG.E desc[UR10][R24.64], R33 ;  /* 0x0000002118007986 */ /* 0x0001ee000c10190a */
[----:B------:R-:W-:-:S05]  /*38e0*/  IMAD.U32 R28, RZ, RZ, UR13 ;  /* 0x0000000dff1c7e24 */ /* 0x000fca000f8e00ff */
[----:B------:R0:W-:Y:S02]  /*38f0*/  @P1 ATOMS.MAX.S32 RZ, [UR8], R28 ;  /* 0x0000001cffff198c */ /* 0x0001e40009000208 */
.L_x_50:
[----:B------:R-:W-:Y:S05]  /*3900*/  BSYNC.RECONVERGENT B0 ;  /* 0x0000000000007941 */ /* 0x000fea0003800200 */
.L_x_49:
[----:B------:R-:W2:Y:S04]  /*3910*/  LDG.E R35, desc[UR10][R30.64] ;  /* 0x0000000a1e237981 */ /* 0x000ea8000c1e1900 */
[----:B------:R-:W2:Y:S01]  /*3920*/  LDG.E R32, desc[UR10][R26.64] ;  /* 0x0000000a1a207981 */ /* 0x000ea2000c1e1900 */
[----:B0-----:R-:W-:Y:S01]  /*3930*/  IADD3 R24, P2, PT, R30, UR12, RZ ;  /* 0x0000000c1e187c10 */ /* 0x001fe2000ff5e0ff */
        /* <DEDUP_REMOVED lines=24> */
[----:B0-----:R-:W-:Y:S01]  /*3ac0*/  IMAD.MOV.U32 R32, RZ, RZ, RZ ;  /* 0x000000ffff207224 */ /* 0x001fe200078e00ff */
[----:B-1----:R-:W-:-:S05]  /*3ad0*/  IADD3 R31, PT, PT, RZ, -R33, RZ ;  /* 0x80000021ff1f7210 */ /* 0x002fca0007ffe0ff */
        /* <DEDUP_REMOVED lines=15> */
[----:B------:R-:W-:-:S03]  /*3bd0*/  IMAD.IADD R31, R2, 0x1, R7 ;  /* 0x00000001021f7824 */ /* 0x000fc600078e0207 */
[----:B------:R-:W-:Y:S02]  /*3be0*/  @!P3 IADD3 R33, PT, PT, -R33, RZ, RZ ;  /* 0x000000ff2121b210 */ /* 0x000fe40007ffe1ff */
[----:B------:R-:W-:-:S04]  /*3bf0*/  @!P2 LOP3.LUT R33, RZ, R30, RZ, 0x33, !PT ;  /* 0x0000001eff21a212 */ /* 0x000fc800078e33ff */
[----:B------:R-:W-:Y:S01]  /*3c00*/  CREDUX.MAX.S32 UR13, R33 ;  /* 0x00000000210d72cc */ /* 0x000fe20000000200 */
[----:B-1----:R-:W-:-:S05]  /*3c10*/  IMAD.WIDE R26, R31, 0x4, R26 ;  /* 0x000000041f1a7825 */ /* 0x002fca00078e021a */
[----:B------:R0:W-:Y:S07]  /*3c20*/  STG.E desc[UR10][R26.64], R33 ;  /* 0x000000211a007986 */ /* 0x0001ee000c10190a */
[----:B------:R-:W-:-:S05]  /*3c30*/  IMAD.U32 R30, RZ, RZ, UR13 ;  /* 0x0000000dff1e7e24 */ /* 0x000fca000f8e00ff */
[----:B------:R0:W-:Y:S02]  /*3c40*/  @P1 ATOMS.MAX.S32 RZ, [UR8], R30 ;  /* 0x0000001effff198c */ /* 0x0001e40009000208 */
.L_x_52:
[----:B------:R-:W-:Y:S05]  /*3c50*/  BSYNC.RECONVERGENT B0 ;  /* 0x0000000000007941 */ /* 0x000fea0003800200 */
.L_x_51:
[----:B0-----:R-:W2:Y:S04]  /*3c60*/  LDG.E R27, desc[UR10][R24.64] ;  /* 0x0000000a181b7981 */ /* 0x001ea8000c1e1900 */
[----:B------:R-:W2:Y:S01]  /*3c70*/  LDG.E R26, desc[UR10][R28.64] ;  /* 0x0000000a1c1a7981 */ /* 0x000ea2000c1e1900 */
[----:B------:R-:W-:Y:S01]  /*3c80*/  BSSY.RECONVERGENT B0, `(.L_x_53) ;  /* 0x000002f000007945 */ /* 0x000fe20003800200 */
[----:B------:R-:W-:Y:S01]  /*3c90*/  VIADD R7, R7, UR4 ;  /* 0x0000000407077c36 */ /* 0x000fe20008000000 */
[----:B--2---:R-:W-:-:S13]  /*3ca0*/  ISETP.GE.AND P1, PT, R27, R26, PT ;  /* 0x0000001a1b00720c */ /* 0x004fda0003f26270 */
[----:B------:R-:W-:Y:S05]  /*3cb0*/  @P1 BRA `(.L_x_54) ;  /* 0x0000000000ac1947 */ /* 0x000fea0003800000 */
[----:B------:R-:W0:Y:S01]  /*3cc0*/  LDC.64 R32, c[0x0][0x3a0] ;  /* 0x0000e800ff207b82 */ /* 0x000e220000000a00 */
[----:B------:R2:W-:Y:S04]  /*3cd0*/  STG.E desc[UR10][R28.64], R27 ;  /* 0x0000001b1c007986 */ /* 0x0005e8000c10190a */
[----:B0-----:R-:W3:Y:S01]  /*3ce0*/  LDG.E R26, desc[UR10][R32.64] ;  /* 0x0000000a201a7981 */ /* 0x001ee2000c1e1900 */
[----:B--2---:R-:W-:Y:S02]  /*3cf0*/  IABS R28, R27 ;  /* 0x0000001b001c7213 */ /* 0x004fe40000000000 */
[----:B------:R-:W0:Y:S01]  /*3d00*/  S2UR UR9, SR_CgaCtaId ;  /* 0x00000000000979c3 */ /* 0x000e220000008800 */
[----:B------:R-:W-:Y:S01]  /*3d10*/  VOTEU.ANY UR7, UPT, PT ;  /* 0x0000000000077886 */ /* 0x000fe200038e0100 */
[----:B------:R-:W-:Y:S01]  /*3d20*/  UMOV UR8, 0x400 ;  /* 0x0000040000087882 */ /* 0x000fe20000000000 */
[----:B------:R-:W-:-:S02]  /*3d30*/  UFLO.U32 UR7, UR7 ;  /* 0x00000007000772bd */ /* 0x000fc400080e0000 */
[----:B------:R-:W-:-:S04]  /*3d40*/  UIADD3 UR8, UPT, UPT, UR8, 0x4, URZ ;  /* 0x0000000408087890 */ /* 0x000fc8000fffe0ff */
[----:B0-----:R-:W-:Y:S01]  /*3d50*/  ULEA UR8, UR9, UR8, 0x18 ;  /* 0x0000000809087291 */ /* 0x001fe2000f8ec0ff */
[-C--:B---3--:R-:W-:Y:S02]  /*3d60*/  IABS R30, R26.reuse ;  /* 0x0000001a001e7213 */ /* 0x088fe40000000000 */
[-C--:B------:R-:W-:Y:S02]  /*3d70*/  IABS R29, R26.reuse ;  /* 0x0000001a001d7213 */ /* 0x080fe40000000000 */
[----:B------:R-:W0:Y:S01]  /*3d80*/  I2F.RP R31, R30 ;  /* 0x0000001e001f7306 */ /* 0x000e220000209400 */
[----:B------:R-:W-:Y:S02]  /*3d90*/  LOP3.LUT R27, R27, R26, RZ, 0x3c, !PT ;  /* 0x0000001a1b1b7212 */ /* 0x000fe400078e3cff */
[----:B------:R-:W-:Y:S02]  /*3da0*/  IMAD.MOV R29, RZ, RZ, -R29 ;  /* 0x000000ffff1d7224 */ /* 0x000fe400078e0a1d */
[----:B------:R-:W-:-:S03]  /*3db0*/  ISETP.GE.AND P3, PT, R27, RZ, PT ;  /* 0x000000ff1b00720c */ /* 0x000fc60003f66270 */
[----:B0-----:R-:W0:Y:S02]  /*3dc0*/  MUFU.RCP R31, R31 ;  /* 0x0000001f001f7308 */ /* 0x001e240000001000 */
[----:B0-----:R-:W-:-:S06]  /*3dd0*/  VIADD R24, R31, 0xffffffe ;  /* 0x0ffffffe1f187836 */ /* 0x001fcc0000000000 */
[----:B------:R0:W2:Y:S02]  /*3de0*/  F2I.FTZ.U32.TRUNC.NTZ R25, R24 ;  /* 0x0000001800197305 */ /* 0x0000a4000021f000 */
[----:B0-----:R-:W-:Y:S02]  /*3df0*/  HFMA2 R24, -RZ, RZ, 0, 0 ;  /* 0x00000000ff187431 */ /* 0x001fe400000001ff */
[----:B--2---:R-:W-:-:S04]  /*3e00*/  IMAD.MOV R35, RZ, RZ, -R25 ;  /* 0x000000ffff237224 */ /* 0x004fc800078e0a19 */
[----:B------:R-:W-:-:S04]  /*3e10*/  IMAD R35, R35, R30, RZ ;  /* 0x0000001e23237224 */ /* 0x000fc800078e02ff */
[----:B------:R-:W-:-:S06]  /*3e20*/  IMAD.HI.U32 R25, R25, R35, R24 ;  /* 0x0000002319197227 */ /* 0x000fcc00078e0018 */
[----:B------:R-:W-:-:S04]  /*3e30*/  IMAD.HI.U32 R25, R25, R28, RZ ;  /* 0x0000001c19197227 */ /* 0x000fc800078e00ff */
[----:B------:R-:W-:Y:S02]  /*3e40*/  IMAD R29, R25, R29, R28 ;  /* 0x0000001d191d7224 */ /* 0x000fe400078e021c */
[----:B------:R-:W0:Y:S03]  /*3e50*/  S2R R28, SR_LANEID ;  /* 0x00000000001c7919 */ /* 0x000e260000000000 */
[----:B------:R-:W-:-:S13]  /*3e60*/  ISETP.GT.U32.AND P2, PT, R30, R29, PT ;  /* 0x0000001d1e00720c */ /* 0x000fda0003f44070 */
[----:B------:R-:W-:Y:S02]  /*3e70*/  @!P2 IMAD.IADD R29, R29, 0x1, -R30 ;  /* 0x000000011d1da824 */ /* 0x000fe400078e0a1e */
[----:B------:R-:W-:Y:S01]  /*3e80*/  @!P2 VIADD R25, R25, 0x1 ;  /* 0x000000011919a836 */ /* 0x000fe20000000000 */
[----:B------:R-:W-:Y:S02]  /*3e90*/  ISETP.NE.AND P2, PT, R26, RZ, PT ;  /* 0x000000ff1a00720c */ /* 0x000fe40003f45270 */
[----:B------:R-:W-:Y:S01]  /*3ea0*/  ISETP.GE.U32.AND P1, PT, R29, R30, PT ;  /* 0x0000001e1d00720c */ /* 0x000fe20003f26070 */
[----:B------:R-:W-:-:S12]  /*3eb0*/  IMAD.IADD R29, R2, 0x1, R7 ;  /* 0x00000001021d7824 */ /* 0x000fd800078e0207 */
[----:B------:R-:W-:Y:S01]  /*3ec0*/  @P1 VIADD R25, R25, 0x1 ;  /* 0x0000000119191836 */ /* 0x000fe20000000000 */
[----:B0-----:R-:W-:-:S03]  /*3ed0*/  ISETP.EQ.U32.AND P1, PT, R28, UR7, PT ;  /* 0x000000071c007c0c */ /* 0x001fc6000bf22070 */
[----:B------:R-:W-:Y:S02]  /*3ee0*/  IMAD.MOV.U32 R27, RZ, RZ, R25 ;  /* 0x000000ffff1b7224 */ /* 0x000fe400078e0019 */
[----:B------:R-:W0:Y:S03]  /*3ef0*/  LDC.64 R24, c[0x0][0x3b8] ;  /* 0x0000ee00ff187b82 */ /* 0x000e260000000a00 */
[----:B------:R-:W-:Y:S02]  /*3f00*/  @!P3 IADD3 R27, PT, PT, -R27, RZ, RZ ;  /* 0x000000ff1b1bb210 */ /* 0x000fe40007ffe1ff */
[----:B------:R-:W-:-:S04]  /*3f10*/  @!P2 LOP3.LUT R27, RZ, R26, RZ, 0x33, !PT ;  /* 0x0000001aff1ba212 */ /* 0x000fc800078e33ff */
[----:B------:R-:W-:-:S13]  /*3f20*/  CREDUX.MAX.S32 UR13, R27 ;  /* 0x000000001b0d72cc */ /* 0x000fda0000000200 */
[----:B------:R-:W-:Y:S02]  /*3f30*/  IMAD.U32 R26, RZ, RZ, UR13 ;  /* 0x0000000dff1a7e24 */ /* 0x000fe4000f8e00ff */
[----:B0-----:R-:W-:-:S03]  /*3f40*/  IMAD.WIDE R24, R29, 0x4, R24 ;  /* 0x000000041d187825 */ /* 0x001fc600078e0218 */
[----:B------:R0:W-:Y:S04]  /*3f50*/  @P1 ATOMS.MAX.S32 RZ, [UR8], R26 ;  /* 0x0000001affff198c */ /* 0x0001e80009000208 */
[----:B------:R0:W-:Y:S02]  /*3f60*/  STG.E desc[UR10][R24.64], R27 ;  /* 0x0000001b18007986 */ /* 0x0001e4000c10190a */
.L_x_54:
[----:B------:R-:W-:Y:S05]  /*3f70*/  BSYNC.RECONVERGENT B0 ;  /* 0x0000000000007941 */ /* 0x000fea0003800200 */
.L_x_53:
[----:B------:R-:W-:-:S05]  /*3f80*/  VIADD R7, R7, UR4 ;  /* 0x0000000407077c36 */ /* 0x000fca0008000000 */
[----:B------:R-:W-:-:S13]  /*3f90*/  ISETP.GE.AND P1, PT, R7, R0, PT ;  /* 0x000000000700720c */ /* 0x000fda0003f26270 */
[----:B------:R-:W-:Y:S05]  /*3fa0*/  @!P1 BRA `(.L_x_55) ;  /* 0xfffffff000a09947 */ /* 0x000fea000383ffff */
.L_x_40:
[----:B------:R-:W-:Y:S05]  /*3fb0*/  BSYNC.RECONVERGENT B1 ;  /* 0x0000000000017941 */ /* 0x000fea0003800200 */
.L_x_39:
[----:B------:R-:W-:Y:S01]  /*3fc0*/  ISETP.NE.AND P1, PT, R3, RZ, PT ;  /* 0x000000ff0300720c */ /* 0x000fe20003f25270 */
[----:B------:R-:W-:-:S12]  /*3fd0*/  BSSY.RECONVERGENT B0, `(.L_x_56) ;  /* 0x0000008000007945 */ /* 0x000fd80003800200 */
[----:B------:R-:W-:Y:S05]  /*3fe0*/  @P1 BRA `(.L_x_57) ;  /* 0x0000000000181947 */ /* 0x000fea0003800000 */
[----:B------:R-:W5:Y:S01]  /*3ff0*/  S2UR UR8, SR_CgaCtaId ;  /* 0x00000000000879c3 */ /* 0x000f620000008800 */
[----:B------:R-:W-:Y:S01]  /*4000*/  UMOV UR7, 0x400 ;  /* 0x0000040000077882 */ /* 0x000fe20000000000 */
[----:B------:R-:W-:Y:S01]  /*4010*/  IMAD.MOV.U32 R7, RZ, RZ, 0x1 ;  /* 0x00000001ff077424 */ /* 0x000fe200078e00ff */
[----:B-----5:R-:W-:-:S09]  /*4020*/  ULEA UR7, UR8, UR7, 0x18 ;  /* 0x0000000708077291 */ /* 0x020fd2000f8ec0ff */
[----:B------:R-:W-:Y:S04]  /*4030*/  ATOMS.POPC.INC.32 RZ, [UR7] ;  /* 0x00000000ffff7f8c */ /* 0x000fe8000d800007 */
[----:B------:R0:W-:Y:S02]  /*4040*/  STS [UR7+0x8], R7 ;  /* 0x00000807ff007988 */ /* 0x0001e40008000807 */
.L_x_57:
[----:B------:R-:W-:Y:S05]  /*4050*/  BSYNC.RECONVERGENT B0 ;  /* 0x0000000000007941 */ /* 0x000fea0003800200 */
.L_x_56:
[----:B------:R-:W5:Y:S08]  /*4060*/  S2UR UR8, SR_CgaCtaId ;  /* 0x00000000000879c3 */ /* 0x000f700000008800 */
[----:B------:R-:W-:Y:S06]  /*4070*/  BAR.SYNC.DEFER_BLOCKING 0x0 ;  /* 0x0000000000007b1d */ /* 0x000fec0000010000 */
[----:B------:R-:W-:-:S02]  /*4080*/  UMOV UR7, 0x400 ;  /* 0x0000040000077882 */ /* 0x000fc40000000000 */
[----:B-----5:R-:W-:-:S09]  /*4090*/  ULEA UR7, UR8, UR7, 0x18 ;  /* 0x0000000708077291 */ /* 0x020fd2000f8ec0ff */
[----:B0-234-:R-:W0:Y:S02]  /*40a0*/  LDS.64 R24, [UR7] ;  /* 0x00000007ff187984 */ /* 0x01de240008000a00 */
[----:B0-----:R-:W-:-:S13]  /*40b0*/  ISETP.GT.AND P1, PT, R24, R25, PT ;  /* 0x000000191800720c */ /* 0x001fda0003f24270 */
[----:B------:R-:W-:Y:S05]  /*40c0*/  @!P1 BRA `(.L_x_30) ;  /* 0xffffffc8000c9947 */ /* 0x000fea000383ffff */
[----:B------:R-:W-:Y:S01]  /*40d0*/  UIADD3 UR5, UPT, UPT, UR6, UR5, URZ ;  /* 0x0000000506057290 */ /* 0x000fe2000fffe0ff */
[----:B------:R-:W-:Y:S05]  /*40e0*/  BAR.SYNC.DEFER_BLOCKING 0x0 ;  /* 0x0000000000007b1d */ /* 0x000fea0000010000 */
[----:B------:R-:W-:-:S13]  /*40f0*/  ISETP.LE.AND P0, PT, R0, UR5, PT ;  /* 0x0000000500007c0c */ /* 0x000fda000bf03270 */
[----:B------:R-:W-:Y:S05]  /*4100*/  @!P0 BRA `(.L_x_58) ;  /* 0xffffffc000a88947 */ /* 0x000fea000383ffff */
[----:B------:R-:W-:Y:S05]  /*4110*/  EXIT ;  /* 0x000000000000794d */ /* 0x000fea0003800000 */
.L_x_59:
[----:B------:R-:W-:-:S00]  /*4120*/  BRA `(.L_x_59) ;  /* 0xfffffffc00fc7947 */ /* 0x000fc0000383ffff */
[----:B------:R-:W-:-:S00]  /*4130*/  NOP ;  /* 0x0000000000007918 */ /* 0x000fc00000000000 */
        /* <DEDUP_REMOVED lines=12> */
.L_x_60:


//--------------------- .nv.shared._Z14delta_steppingPiS_S_S_S_S_S_S_S_ --------------------------
	.section	.nv.shared._Z14delta_steppingPiS_S_S_S_S_S_S_S_,"aw",@nobits
	.sectionflags	@""
	.align	4
.nv.shared._Z14delta_steppingPiS_S_S_S_S_S_S_S_:
	.zero		1036


//--------------------- .nv.shared.reserved.0     --------------------------
	.section	.nv.shared.reserved.0,"aw",@nobits
	.weak		__nv_reservedSMEM_offset_0_alias
	.size		__nv_reservedSMEM_offset_0_alias, 0, 64
	.other		__nv_reservedSMEM_offset_0_alias,@"STO_CUDA_RESERVED_SHARED STV_DEFAULT"
__nv_reservedSMEM_offset_0_alias:
	.zero		0
	.zero		64


//--------------------- .nv.constant0._Z14delta_steppingPiS_S_S_S_S_S_S_S_ --------------------------
	.section	.nv.constant0._Z14delta_steppingPiS_S_S_S_S_S_S_S_,"a",@progbits
	.sectionflags	@""
	.align	4
.nv.constant0._Z14delta_steppingPiS_S_S_S_S_S_S_S_:
	.zero		968


//--------------------- SYMBOLS --------------------------

	.type		.nv.reservedSmem.offset0,@object
	.size		.nv.reservedSmem.offset0,0x4
	.type		.nv.reservedSmem.cap,@object
	.size		.nv.reservedSmem.cap,0x4
